//
// Generated by NVIDIA NVVM Compiler
//
// Compiler Build ID: CL-36424714
// Cuda compilation tools, release 13.0, V13.0.88
// Based on NVVM 20.0.0
//

.version 9.0
.target sm_100
.address_size 64

	// .globl	_Z14AssignClustersPfS_Pii

.visible .entry _Z14AssignClustersPfS_Pii(
	.param .u64 .ptr .align 1 _Z14AssignClustersPfS_Pii_param_0,
	.param .u64 .ptr .align 1 _Z14AssignClustersPfS_Pii_param_1,
	.param .u64 .ptr .align 1 _Z14AssignClustersPfS_Pii_param_2,
	.param .u32 _Z14AssignClustersPfS_Pii_param_3
)
{
	.reg .pred 	%p<4>;
	.reg .b32 	%r<9>;
	.reg .b32 	%f<23>;
	.reg .b64 	%rd<11>;

	ld.param.u64 	%rd1, [_Z14AssignClustersPfS_Pii_param_0];
	ld.param.u64 	%rd2, [_Z14AssignClustersPfS_Pii_param_1];
	ld.param.u64 	%rd3, [_Z14AssignClustersPfS_Pii_param_2];
	ld.param.u32 	%r2, [_Z14AssignClustersPfS_Pii_param_3];
	mov.u32 	%r3, %ntid.x;
	mov.u32 	%r4, %ctaid.x;
	mov.u32 	%r5, %tid.x;
	mad.lo.s32 	%r1, %r3, %r4, %r5;
	setp.ge.u32 	%p1, %r1, %r2;
	@%p1 bra 	$L__BB0_2;
	cvta.to.global.u64 	%rd4, %rd3;
	cvta.to.global.u64 	%rd5, %rd1;
	cvta.to.global.u64 	%rd6, %rd2;
	shl.b32 	%r6, %r1, 1;
	mul.wide.u32 	%rd7, %r6, 4;
	add.s64 	%rd8, %rd5, %rd7;
	ld.global.f32 	%f1, [%rd8];
	ld.global.f32 	%f2, [%rd6];
	sub.f32 	%f3, %f1, %f2;
	fma.rn.f32 	%f4, %f3, %f3, 0f00000000;
	ld.global.f32 	%f5, [%rd8+4];
	ld.global.f32 	%f6, [%rd6+4];
	sub.f32 	%f7, %f5, %f6;
	fma.rn.f32 	%f8, %f7, %f7, %f4;
	min.f32 	%f9, %f8, 0f501502F9;
	ld.global.f32 	%f10, [%rd6+8];
	sub.f32 	%f11, %f1, %f10;
	fma.rn.f32 	%f12, %f11, %f11, 0f00000000;
	ld.global.f32 	%f13, [%rd6+12];
	sub.f32 	%f14, %f5, %f13;
	fma.rn.f32 	%f15, %f14, %f14, %f12;
	setp.lt.f32 	%p2, %f15, %f9;
	selp.f32 	%f16, %f15, %f9, %p2;
	selp.u32 	%r7, 1, 0, %p2;
	ld.global.f32 	%f17, [%rd6+16];
	sub.f32 	%f18, %f1, %f17;
	fma.rn.f32 	%f19, %f18, %f18, 0f00000000;
	ld.global.f32 	%f20, [%rd6+20];
	sub.f32 	%f21, %f5, %f20;
	fma.rn.f32 	%f22, %f21, %f21, %f19;
	setp.lt.f32 	%p3, %f22, %f16;
	selp.b32 	%r8, 2, %r7, %p3;
	mul.wide.u32 	%rd9, %r1, 4;
	add.s64 	%rd10, %rd4, %rd9;
	st.global.u32 	[%rd10], %r8;
$L__BB0_2:
	ret;

}
	// .globl	_Z18RecomputeCentroidsPfS_Pii
.visible .entry _Z18RecomputeCentroidsPfS_Pii(
	.param .u64 .ptr .align 1 _Z18RecomputeCentroidsPfS_Pii_param_0,
	.param .u64 .ptr .align 1 _Z18RecomputeCentroidsPfS_Pii_param_1,
	.param .u64 .ptr .align 1 _Z18RecomputeCentroidsPfS_Pii_param_2,
	.param .u32 _Z18RecomputeCentroidsPfS_Pii_param_3
)
{
	.reg .pred 	%p<13>;
	.reg .b32 	%r<50>;
	.reg .b32 	%f<63>;
	.reg .b64 	%rd<28>;

	ld.param.u64 	%rd16, [_Z18RecomputeCentroidsPfS_Pii_param_0];
	ld.param.u64 	%rd15, [_Z18RecomputeCentroidsPfS_Pii_param_1];
	ld.param.u64 	%rd17, [_Z18RecomputeCentroidsPfS_Pii_param_2];
	ld.param.u32 	%r26, [_Z18RecomputeCentroidsPfS_Pii_param_3];
	cvta.to.global.u64 	%rd1, %rd16;
	cvta.to.global.u64 	%rd2, %rd17;
	mov.u32 	%r1, %tid.x;
	setp.gt.u32 	%p1, %r1, 2;
	@%p1 bra 	$L__BB1_20;
	setp.lt.s32 	%p2, %r26, 1;
	mov.b32 	%r39, 0;
	mov.f32 	%f47, 0f00000000;
	mov.f32 	%f48, %f47;
	@%p2 bra 	$L__BB1_18;
	and.b32  	%r2, %r26, 3;
	setp.lt.u32 	%p3, %r26, 4;
	mov.b32 	%r44, 0;
	mov.f32 	%f47, 0f00000000;
	mov.u32 	%r39, %r44;
	@%p3 bra 	$L__BB1_13;
	and.b32  	%r44, %r26, 2147483644;
	add.s64 	%rd25, %rd2, 8;
	neg.s32 	%r37, %r44;
	add.s64 	%rd24, %rd1, 16;
	mov.b32 	%r39, 0;
	mov.f32 	%f47, 0f00000000;
	mov.f32 	%f48, %f47;
$L__BB1_4:
	ld.global.u32 	%r31, [%rd25+-8];
	setp.ne.s32 	%p4, %r31, %r1;
	@%p4 bra 	$L__BB1_6;
	ld.global.f32 	%f32, [%rd24+-16];
	add.f32 	%f48, %f32, %f48;
	ld.global.f32 	%f33, [%rd24+-12];
	add.f32 	%f47, %f33, %f47;
	add.s32 	%r39, %r39, 1;
$L__BB1_6:
	ld.global.u32 	%r32, [%rd25+-4];
	setp.ne.s32 	%p5, %r32, %r1;
	@%p5 bra 	$L__BB1_8;
	ld.global.f32 	%f34, [%rd24+-8];
	add.f32 	%f48, %f34, %f48;
	ld.global.f32 	%f35, [%rd24+-4];
	add.f32 	%f47, %f35, %f47;
	add.s32 	%r39, %r39, 1;
$L__BB1_8:
	ld.global.u32 	%r33, [%rd25];
	setp.ne.s32 	%p6, %r33, %r1;
	@%p6 bra 	$L__BB1_10;
	ld.global.f32 	%f36, [%rd24];
	add.f32 	%f48, %f36, %f48;
	ld.global.f32 	%f37, [%rd24+4];
	add.f32 	%f47, %f37, %f47;
	add.s32 	%r39, %r39, 1;
$L__BB1_10:
	ld.global.u32 	%r34, [%rd25+4];
	setp.ne.s32 	%p7, %r34, %r1;
	@%p7 bra 	$L__BB1_12;
	ld.global.f32 	%f38, [%rd24+8];
	add.f32 	%f48, %f38, %f48;
	ld.global.f32 	%f39, [%rd24+12];
	add.f32 	%f47, %f39, %f47;
	add.s32 	%r39, %r39, 1;
$L__BB1_12:
	add.s64 	%rd25, %rd25, 16;
	add.s32 	%r37, %r37, 4;
	add.s64 	%rd24, %rd24, 32;
	setp.ne.s32 	%p8, %r37, 0;
	@%p8 bra 	$L__BB1_4;
$L__BB1_13:
	setp.eq.s32 	%p9, %r2, 0;
	@%p9 bra 	$L__BB1_18;
	mul.wide.u32 	%rd18, %r44, 8;
	add.s64 	%rd19, %rd18, %rd1;
	add.s64 	%rd27, %rd19, 4;
	mul.wide.u32 	%rd20, %r44, 4;
	add.s64 	%rd26, %rd2, %rd20;
	neg.s32 	%r46, %r2;
$L__BB1_15:
	.pragma "nounroll";
	ld.global.u32 	%r35, [%rd26];
	setp.ne.s32 	%p10, %r35, %r1;
	@%p10 bra 	$L__BB1_17;
	ld.global.f32 	%f40, [%rd27+-4];
	add.f32 	%f48, %f40, %f48;
	ld.global.f32 	%f41, [%rd27];
	add.f32 	%f47, %f41, %f47;
	add.s32 	%r39, %r39, 1;
$L__BB1_17:
	add.s64 	%rd27, %rd27, 8;
	add.s64 	%rd26, %rd26, 4;
	add.s32 	%r46, %r46, 1;
	setp.ne.s32 	%p11, %r46, 0;
	@%p11 bra 	$L__BB1_15;
$L__BB1_18:
	setp.lt.s32 	%p12, %r39, 1;
	@%p12 bra 	$L__BB1_20;
	shl.b32 	%r36, %r1, 1;
	cvt.rn.f32.u32 	%f42, %r39;
	div.rn.f32 	%f43, %f48, %f42;
	cvta.to.global.u64 	%rd21, %rd15;
	mul.wide.u32 	%rd22, %r36, 4;
	add.s64 	%rd23, %rd21, %rd22;
	st.global.f32 	[%rd23], %f43;
	div.rn.f32 	%f44, %f47, %f42;
	st.global.f32 	[%rd23+4], %f44;
$L__BB1_20:
	ret;

}
	// .globl	_Z16CheckConvergencePfS_Pi
.visible .entry _Z16CheckConvergencePfS_Pi(
	.param .u64 .ptr .align 1 _Z16CheckConvergencePfS_Pi_param_0,
	.param .u64 .ptr .align 1 _Z16CheckConvergencePfS_Pi_param_1,
	.param .u64 .ptr .align 1 _Z16CheckConvergencePfS_Pi_param_2
)
{
	.reg .pred 	%p<3>;
	.reg .b32 	%r<7>;
	.reg .b32 	%f<11>;
	.reg .b64 	%rd<10>;
	.reg .b64 	%fd<2>;

	ld.param.u64 	%rd1, [_Z16CheckConvergencePfS_Pi_param_0];
	ld.param.u64 	%rd2, [_Z16CheckConvergencePfS_Pi_param_1];
	ld.param.u64 	%rd3, [_Z16CheckConvergencePfS_Pi_param_2];
	mov.u32 	%r2, %ctaid.x;
	mov.u32 	%r3, %ntid.x;
	mov.u32 	%r4, %tid.x;
	mad.lo.s32 	%r1, %r2, %r3, %r4;
	setp.gt.u32 	%p1, %r1, 2;
	@%p1 bra 	$L__BB2_3;
	cvta.to.global.u64 	%rd4, %rd1;
	cvta.to.global.u64 	%rd5, %rd2;
	shl.b32 	%r5, %r1, 1;
	mul.wide.u32 	%rd6, %r5, 4;
	add.s64 	%rd7, %rd4, %rd6;
	ld.global.f32 	%f1, [%rd7];
	add.s64 	%rd8, %rd5, %rd6;
	ld.global.f32 	%f2, [%rd8];
	sub.f32 	%f3, %f1, %f2;
	abs.f32 	%f4, %f3;
	add.f32 	%f5, %f4, 0f00000000;
	ld.global.f32 	%f6, [%rd7+4];
	ld.global.f32 	%f7, [%rd8+4];
	sub.f32 	%f8, %f6, %f7;
	abs.f32 	%f9, %f8;
	add.f32 	%f10, %f5, %f9;
	cvt.f64.f32 	%fd1, %f10;
	setp.leu.f64 	%p2, %fd1, 0d3F1A36E2EB1C432D;
	@%p2 bra 	$L__BB2_3;
	cvta.to.global.u64 	%rd9, %rd3;
	mov.b32 	%r6, 0;
	st.global.u32 	[%rd9], %r6;
$L__BB2_3:
	ret;

}


// ===== COMPILED SASS (sm_100) =====

	.target	sm_100

	.elftype	@"ET_EXEC"


//--------------------- .note.nv.tkinfo           --------------------------
	.section	.note.nv.tkinfo,"",@"SHT_NOTE"
	.sectionflags	@"SHF_NOTE_NV_TKINFO"
	.tkinfo
        /*0018*/ 	.word	0x00000002
        /*0030*/ 	.string	""
        /*0030*/ 	.string	"ptxas"
        /*0030*/ 	.string	"Cuda compilation tools, release 13.0, V13.0.88"
        /*0030*/ 	.string	"Build cuda_13.0.r13.0/compiler.36424714_0"
        /*0030*/ 	.string	"-arch sm_100 -m 64 "



//--------------------- .note.nv.cuinfo           --------------------------
	.section	.note.nv.cuinfo,"",@"SHT_NOTE"
	.sectionflags	@"SHF_NOTE_NV_CUINFO"
        /*0018*/ 	.short	0x0002
        /*001a*/ 	.short	0x0064
        /*001c*/ 	.short	0x0082
	.zero		2


//--------------------- .nv.info                  --------------------------
	.section	.nv.info,"",@"SHT_CUDA_INFO"
	.align	4


	//----- nvinfo : EIATTR_REGCOUNT
	.align		4
        /*0000*/ 	.byte	0x04, 0x2f
        /*0002*/ 	.short	(.L_1 - .L_0)
	.align		4
.L_0:
        /*0004*/ 	.word	index@(_Z14AssignClustersPfS_Pii)
        /*0008*/ 	.word	0x00000014


	//----- nvinfo : EIATTR_FRAME_SIZE
	.align		4
.L_1:
        /*000c*/ 	.byte	0x04, 0x11
        /*000e*/ 	.short	(.L_3 - .L_2)
	.align		4
.L_2:
        /*0010*/ 	.word	index@(_Z14AssignClustersPfS_Pii)
        /*0014*/ 	.word	0x00000000


	//----- nvinfo : EIATTR_REGCOUNT
	.align		4
.L_3:
        /*0018*/ 	.byte	0x04, 0x2f
        /*001a*/ 	.short	(.L_5 - .L_4)
	.align		4
.L_4:
        /*001c*/ 	.word	index@(_Z18RecomputeCentroidsPfS_Pii)
        /*0020*/ 	.word	0x0000001f


	//----- nvinfo : EIATTR_FRAME_SIZE
	.align		4
.L_5:
        /*0024*/ 	.byte	0x04, 0x11
        /*0026*/ 	.short	(.L_7 - .L_6)
	.align		4
.L_6:
        /*0028*/ 	.word	index@($__internal_0_$__cuda_sm3x_div_rn_noftz_f32_slowpath)
        /*002c*/ 	.word	0x00000000


	//----- nvinfo : EIATTR_FRAME_SIZE
	.align		4
.L_7:
        /*0030*/ 	.byte	0x04, 0x11
        /*0032*/ 	.short	(.L_9 - .L_8)
	.align		4
.L_8:
        /*0034*/ 	.word	index@(_Z18RecomputeCentroidsPfS_Pii)
        /*0038*/ 	.word	0x00000000


	//----- nvinfo : EIATTR_REGCOUNT
	.align		4
.L_9:
        /*003c*/ 	.byte	0x04, 0x2f
        /*003e*/ 	.short	(.L_11 - .L_10)
	.align		4
.L_10:
        /*0040*/ 	.word	index@(_Z16CheckConvergencePfS_Pi)
        /*0044*/ 	.word	0x0000000c


	//----- nvinfo : EIATTR_FRAME_SIZE
	.align		4
.L_11:
        /*0048*/ 	.byte	0x04, 0x11
        /*004a*/ 	.short	(.L_13 - .L_12)
	.align		4
.L_12:
        /*004c*/ 	.word	index@(_Z16CheckConvergencePfS_Pi)
        /*0050*/ 	.word	0x00000000


	//----- nvinfo : EIATTR_MIN_STACK_SIZE
	.align		4
.L_13:
        /*0054*/ 	.byte	0x04, 0x12
        /*0056*/ 	.short	(.L_15 - .L_14)
	.align		4
.L_14:
        /*0058*/ 	.word	index@(_Z16CheckConvergencePfS_Pi)
        /*005c*/ 	.word	0x00000000


	//----- nvinfo : EIATTR_MIN_STACK_SIZE
	.align		4
.L_15:
        /*0060*/ 	.byte	0x04, 0x12
        /*0062*/ 	.short	(.L_17 - .L_16)
	.align		4
.L_16:
        /*0064*/ 	.word	index@(_Z18RecomputeCentroidsPfS_Pii)
        /*0068*/ 	.word	0x00000000


	//----- nvinfo : EIATTR_MIN_STACK_SIZE
	.align		4
.L_17:
        /*006c*/ 	.byte	0x04, 0x12
        /*006e*/ 	.short	(.L_19 - .L_18)
	.align		4
.L_18:
        /*0070*/ 	.word	index@(_Z14AssignClustersPfS_Pii)
        /*0074*/ 	.word	0x00000000
.L_19:


//--------------------- .nv.compat                --------------------------
	.section	.nv.compat,"",@"SHT_CUDA_COMPAT_INFO"
	.align	4
        /*0000*/ 	.byte	0x02, 0x09, 0x00, 0x00, 0x02, 0x02, 0x01, 0x00, 0x02, 0x05, 0x05, 0x00, 0x03, 0x07, 0x01, 0x01
        /*0010*/ 	.byte	0x02, 0x03, 0x00, 0x00, 0x02, 0x06, 0x01, 0x00, 0x04, 0x0b, 0x08, 0x00, 0x01, 0x00, 0x00, 0x00
        /*0020*/ 	.byte	0x00, 0x00, 0x00, 0x00


//--------------------- .nv.info._Z16CheckConvergencePfS_Pi --------------------------
	.section	.nv.info._Z16CheckConvergencePfS_Pi,"",@"SHT_CUDA_INFO"
	.sectionflags	@""
	.align	4


	//----- nvinfo : EIATTR_CUDA_API_VERSION
	.align		4
        /*0000*/ 	.byte	0x04, 0x37
        /*0002*/ 	.short	(.L_21 - .L_20)
.L_20:
        /*0004*/ 	.word	0x00000082


	//----- nvinfo : EIATTR_KPARAM_INFO
	.align		4
.L_21:
        /*0008*/ 	.byte	0x04, 0x17
        /*000a*/ 	.short	(.L_23 - .L_22)
.L_22:
        /*000c*/ 	.word	0x00000000
        /*0010*/ 	.short	0x0002
        /*0012*/ 	.short	0x0010
        /*0014*/ 	.byte	0x00, 0xf5, 0x21, 0x00


	//----- nvinfo : EIATTR_KPARAM_INFO
	.align		4
.L_23:
        /*0018*/ 	.byte	0x04, 0x17
        /*001a*/ 	.short	(.L_25 - .L_24)
.L_24:
        /*001c*/ 	.word	0x00000000
        /*0020*/ 	.short	0x0001
        /*0022*/ 	.short	0x0008
        /*0024*/ 	.byte	0x00, 0xf5, 0x21, 0x00


	//----- nvinfo : EIATTR_KPARAM_INFO
	.align		4
.L_25:
        /*0028*/ 	.byte	0x04, 0x17
        /*002a*/ 	.short	(.L_27 - .L_26)
.L_26:
        /*002c*/ 	.word	0x00000000
        /*0030*/ 	.short	0x0000
        /*0032*/ 	.short	0x0000
        /*0034*/ 	.byte	0x00, 0xf5, 0x21, 0x00


	//----- nvinfo : EIATTR_SPARSE_MMA_MASK
	.align		4
.L_27:
        /*0038*/ 	.byte	0x03, 0x50
        /*003a*/ 	.short	0x0000


	//----- nvinfo : EIATTR_MAXREG_COUNT
	.align		4
        /*003c*/ 	.byte	0x03, 0x1b
        /*003e*/ 	.short	0x00ff


	//----- nvinfo : EIATTR_MERCURY_ISA_VERSION
	.align		4
        /*0040*/ 	.byte	0x03, 0x5f
        /*0042*/ 	.short	0x0101


	//----- nvinfo : EIATTR_VRC_CTA_INIT_COUNT
	.align		4
        /*0044*/ 	.byte	0x02, 0x4a
	.zero		1
	.zero		1


	//----- nvinfo : EIATTR_EXIT_INSTR_OFFSETS
	.align		4
        /*0048*/ 	.byte	0x04, 0x1c
        /*004a*/ 	.short	(.L_29 - .L_28)


	//   ....[0]....
.L_28:
        /*004c*/ 	.word	0x00000060


	//   ....[1]....
        /*0050*/ 	.word	0x00000190


	//   ....[2]....
        /*0054*/ 	.word	0x000001c0


	//----- nvinfo : EIATTR_CBANK_PARAM_SIZE
	.align		4
.L_29:
        /*0058*/ 	.byte	0x03, 0x19
        /*005a*/ 	.short	0x0018


	//----- nvinfo : EIATTR_PARAM_CBANK
	.align		4
        /*005c*/ 	.byte	0x04, 0x0a
        /*005e*/ 	.short	(.L_31 - .L_30)
	.align		4
.L_30:
        /*0060*/ 	.word	index@(.nv.constant0._Z16CheckConvergencePfS_Pi)
        /*0064*/ 	.short	0x0380
        /*0066*/ 	.short	0x0018


	//----- nvinfo : EIATTR_SW_WAR
	.align		4
.L_31:
        /*0068*/ 	.byte	0x04, 0x36
        /*006a*/ 	.short	(.L_33 - .L_32)
.L_32:
        /*006c*/ 	.word	0x00000008
.L_33:


//--------------------- .nv.info._Z18RecomputeCentroidsPfS_Pii --------------------------
	.section	.nv.info._Z18RecomputeCentroidsPfS_Pii,"",@"SHT_CUDA_INFO"
	.sectionflags	@""
	.align	4


	//----- nvinfo : EIATTR_CUDA_API_VERSION
	.align		4
        /*0000*/ 	.byte	0x04, 0x37
        /*0002*/ 	.short	(.L_35 - .L_34)
.L_34:
        /*0004*/ 	.word	0x00000082


	//----- nvinfo : EIATTR_KPARAM_INFO
	.align		4
.L_35:
        /*0008*/ 	.byte	0x04, 0x17
        /*000a*/ 	.short	(.L_37 - .L_36)
.L_36:
        /*000c*/ 	.word	0x00000000
        /*0010*/ 	.short	0x0003
        /*0012*/ 	.short	0x0018
        /*0014*/ 	.byte	0x00, 0xf0, 0x11, 0x00


	//----- nvinfo : EIATTR_KPARAM_INFO
	.align		4
.L_37:
        /*0018*/ 	.byte	0x04, 0x17
        /*001a*/ 	.short	(.L_39 - .L_38)
.L_38:
        /*001c*/ 	.word	0x00000000
        /*0020*/ 	.short	0x0002
        /*0022*/ 	.short	0x0010
        /*0024*/ 	.byte	0x00, 0xf5, 0x21, 0x00


	//----- nvinfo : EIATTR_KPARAM_INFO
	.align		4
.L_39:
        /*0028*/ 	.byte	0x04, 0x17
        /*002a*/ 	.short	(.L_41 - .L_40)
.L_40:
        /*002c*/ 	.word	0x00000000
        /*0030*/ 	.short	0x0001
        /*0032*/ 	.short	0x0008
        /*0034*/ 	.byte	0x00, 0xf5, 0x21, 0x00


	//----- nvinfo : EIATTR_KPARAM_INFO
	.align		4
.L_41:
        /*0038*/ 	.byte	0x04, 0x17
        /*003a*/ 	.short	(.L_43 - .L_42)
.L_42:
        /*003c*/ 	.word	0x00000000
        /*0040*/ 	.short	0x0000
        /*0042*/ 	.short	0x0000
        /*0044*/ 	.byte	0x00, 0xf5, 0x21, 0x00


	//----- nvinfo : EIATTR_SPARSE_MMA_MASK
	.align		4
.L_43:
        /*0048*/ 	.byte	0x03, 0x50
        /*004a*/ 	.short	0x0000


	//----- nvinfo : EIATTR_MAXREG_COUNT
	.align		4
        /*004c*/ 	.byte	0x03, 0x1b
        /*004e*/ 	.short	0x00ff


	//----- nvinfo : EIATTR_MERCURY_ISA_VERSION
	.align		4
        /*0050*/ 	.byte	0x03, 0x5f
        /*0052*/ 	.short	0x0101


	//----- nvinfo : EIATTR_VRC_CTA_INIT_COUNT
	.align		4
        /*0054*/ 	.byte	0x02, 0x4a
	.zero		1
	.zero		1


	//----- nvinfo : EIATTR_EXIT_INSTR_OFFSETS
	.align		4
        /*0058*/ 	.byte	0x04, 0x1c
        /*005a*/ 	.short	(.L_45 - .L_44)


	//   ....[0]....
.L_44:
        /*005c*/ 	.word	0x00000030


	//   ....[1]....
        /*0060*/ 	.word	0x000012d0


	//   ....[2]....
        /*0064*/ 	.word	0x00001500


	//----- nvinfo : EIATTR_CRS_STACK_SIZE
	.align		4
.L_45:
        /*0068*/ 	.byte	0x04, 0x1e
        /*006a*/ 	.short	(.L_47 - .L_46)
.L_46:
        /*006c*/ 	.word	0x00000000


	//----- nvinfo : EIATTR_CBANK_PARAM_SIZE
	.align		4
.L_47:
        /*0070*/ 	.byte	0x03, 0x19
        /*0072*/ 	.short	0x001c


	//----- nvinfo : EIATTR_PARAM_CBANK
	.align		4
        /*0074*/ 	.byte	0x04, 0x0a
        /*0076*/ 	.short	(.L_49 - .L_48)
	.align		4
.L_48:
        /*0078*/ 	.word	index@(.nv.constant0._Z18RecomputeCentroidsPfS_Pii)
        /*007c*/ 	.short	0x0380
        /*007e*/ 	.short	0x001c


	//----- nvinfo : EIATTR_SW_WAR
	.align		4
.L_49:
        /*0080*/ 	.byte	0x04, 0x36
        /*0082*/ 	.short	(.L_51 - .L_50)
.L_50:
        /*0084*/ 	.word	0x00000008
.L_51:


//--------------------- .nv.info._Z14AssignClustersPfS_Pii --------------------------
	.section	.nv.info._Z14AssignClustersPfS_Pii,"",@"SHT_CUDA_INFO"
	.sectionflags	@""
	.align	4


	//----- nvinfo : EIATTR_CUDA_API_VERSION
	.align		4
        /*0000*/ 	.byte	0x04, 0x37
        /*0002*/ 	.short	(.L_53 - .L_52)
.L_52:
        /*0004*/ 	.word	0x00000082


	//----- nvinfo : EIATTR_KPARAM_INFO
	.align		4
.L_53:
        /*0008*/ 	.byte	0x04, 0x17
        /*000a*/ 	.short	(.L_55 - .L_54)
.L_54:
        /*000c*/ 	.word	0x00000000
        /*0010*/ 	.short	0x0003
        /*0012*/ 	.short	0x0018
        /*0014*/ 	.byte	0x00, 0xf0, 0x11, 0x00


	//----- nvinfo : EIATTR_KPARAM_INFO
	.align		4
.L_55:
        /*0018*/ 	.byte	0x04, 0x17
        /*001a*/ 	.short	(.L_57 - .L_56)
.L_56:
        /*001c*/ 	.word	0x00000000
        /*0020*/ 	.short	0x0002
        /*0022*/ 	.short	0x0010
        /*0024*/ 	.byte	0x00, 0xf5, 0x21, 0x00


	//----- nvinfo : EIATTR_KPARAM_INFO
	.align		4
.L_57:
        /*0028*/ 	.byte	0x04, 0x17
        /*002a*/ 	.short	(.L_59 - .L_58)
.L_58:
        /*002c*/ 	.word	0x00000000
        /*0030*/ 	.short	0x0001
        /*0032*/ 	.short	0x0008
        /*0034*/ 	.byte	0x00, 0xf5, 0x21, 0x00


	//----- nvinfo : EIATTR_KPARAM_INFO
	.align		4
.L_59:
        /*0038*/ 	.byte	0x04, 0x17
        /*003a*/ 	.short	(.L_61 - .L_60)
.L_60:
        /*003c*/ 	.word	0x00000000
        /*0040*/ 	.short	0x0000
        /*0042*/ 	.short	0x0000
        /*0044*/ 	.byte	0x00, 0xf5, 0x21, 0x00


	//----- nvinfo : EIATTR_SPARSE_MMA_MASK
	.align		4
.L_61:
        /*0048*/ 	.byte	0x03, 0x50
        /*004a*/ 	.short	0x0000


	//----- nvinfo : EIATTR_MAXREG_COUNT
	.align		4
        /*004c*/ 	.byte	0x03, 0x1b
        /*004e*/ 	.short	0x00ff


	//----- nvinfo : EIATTR_MERCURY_ISA_VERSION
	.align		4
        /*0050*/ 	.byte	0x03, 0x5f
        /*0052*/ 	.short	0x0101


	//----- nvinfo : EIATTR_VRC_CTA_INIT_COUNT
	.align		4
        /*0054*/ 	.byte	0x02, 0x4a
	.zero		1
	.zero		1


	//----- nvinfo : EIATTR_EXIT_INSTR_OFFSETS
	.align		4
        /*0058*/ 	.byte	0x04, 0x1c
        /*005a*/ 	.short	(.L_63 - .L_62)


	//   ....[0]....
.L_62:
        /*005c*/ 	.word	0x00000070


	//   ....[1]....
        /*0060*/ 	.word	0x000002a0


	//----- nvinfo : EIATTR_CBANK_PARAM_SIZE
	.align		4
.L_63:
        /*0064*/ 	.byte	0x03, 0x19
        /*0066*/ 	.short	0x001c


	//----- nvinfo : EIATTR_PARAM_CBANK
	.align		4
        /*0068*/ 	.byte	0x04, 0x0a
        /*006a*/ 	.short	(.L_65 - .L_64)
	.align		4
.L_64:
        /*006c*/ 	.word	index@(.nv.constant0._Z14AssignClustersPfS_Pii)
        /*0070*/ 	.short	0x0380
        /*0072*/ 	.short	0x001c


	//----- nvinfo : EIATTR_SW_WAR
	.align		4
.L_65:
        /*0074*/ 	.byte	0x04, 0x36
        /*0076*/ 	.short	(.L_67 - .L_66)
.L_66:
        /*0078*/ 	.word	0x00000008
.L_67:


//--------------------- .nv.callgraph             --------------------------
	.section	.nv.callgraph,"",@"SHT_CUDA_CALLGRAPH"
	.align	4
	.sectionentsize	8
	.align		4
        /*0000*/ 	.word	0x00000000
	.align		4
        /*0004*/ 	.word	0xffffffff
	.align		4
        /*0008*/ 	.word	0x00000000
	.align		4
        /*000c*/ 	.word	0xfffffffe
	.align		4
        /*0010*/ 	.word	0x00000000
	.align		4
        /*0014*/ 	.word	0xfffffffd
	.align		4
        /*0018*/ 	.word	0x00000000
	.align		4
        /*001c*/ 	.word	0xfffffffc


//--------------------- .text._Z16CheckConvergencePfS_Pi --------------------------
	.section	.text._Z16CheckConvergencePfS_Pi,"ax",@progbits
	.align	128
        .global         _Z16CheckConvergencePfS_Pi
        .type           _Z16CheckConvergencePfS_Pi,@function
        .size           _Z16CheckConvergencePfS_Pi,(.L_x_26 - _Z16CheckConvergencePfS_Pi)
        .other          _Z16CheckConvergencePfS_Pi,@"STO_CUDA_ENTRY STV_DEFAULT"
_Z16CheckConvergencePfS_Pi:
.text._Z16CheckConvergencePfS_Pi:
[----:B------:R-:W-:Y:S01]  /*0000*/  LDC R1, c[0x0][0x37c] ;  /* 0x0000df00ff017b82 */ /* 0x000fe20000000800 */
[----:B------:R-:W0:Y:S07]  /*0010*/  S2R R3, SR_TID.X ;  /* 0x0000000000037919 */ /* 0x000e2e0000002100 */
[----:B------:R-:W0:Y:S08]  /*0020*/  S2UR UR4, SR_CTAID.X ;  /* 0x00000000000479c3 */ /* 0x000e300000002500 */
[----:B------:R-:W0:Y:S02]  /*0030*/  LDC R0, c[0x0][0x360] ;  /* 0x0000d800ff007b82 */ /* 0x000e240000000800 */
[----:B0-----:R-:W-:-:S05]  /*0040*/  IMAD R0, R0, UR4, R3 ;  /* 0x0000000400007c24 */ /* 0x001fca000f8e0203 */
[----:B------:R-:W-:-:S13]  /*0050*/  ISETP.GT.U32.AND P0, PT, R0, 0x2, PT ;  /* 0x000000020000780c */ /* 0x000fda0003f04070 */
[----:B------:R-:W-:Y:S05]  /*0060*/  @P0 EXIT ;  /* 0x000000000000094d */ /* 0x000fea0003800000 */
[----:B------:R-:W0:Y:S01]  /*0070*/  LDC.64 R2, c[0x0][0x380] ;  /* 0x0000e000ff027b82 */ /* 0x000e220000000a00 */
[----:B------:R-:W1:Y:S01]  /*0080*/  LDCU.64 UR4, c[0x0][0x358] ;  /* 0x00006b00ff0477ac */ /* 0x000e620008000a00 */
[----:B------:R-:W-:-:S06]  /*0090*/  SHF.L.U32 R7, R0, 0x1, RZ ;  /* 0x0000000100077819 */ /* 0x000fcc00000006ff */
[----:B------:R-:W2:Y:S01]  /*00a0*/  LDC.64 R4, c[0x0][0x388] ;  /* 0x0000e200ff047b82 */ /* 0x000ea20000000a00 */
[----:B0-----:R-:W-:-:S05]  /*00b0*/  IMAD.WIDE.U32 R2, R7, 0x4, R2 ;  /* 0x0000000407027825 */ /* 0x001fca00078e0002 */
[----:B-1----:R-:W3:Y:S01]  /*00c0*/  LDG.E R0, desc[UR4][R2.64] ;  /* 0x0000000402007981 */ /* 0x002ee2000c1e1900 */
[----:B--2---:R-:W-:-:S03]  /*00d0*/  IMAD.WIDE.U32 R4, R7, 0x4, R4 ;  /* 0x0000000407047825 */ /* 0x004fc600078e0004 */
[----:B------:R-:W2:Y:S04]  /*00e0*/  LDG.E R6, desc[UR4][R2.64+0x4] ;  /* 0x0000040402067981 */ /* 0x000ea8000c1e1900 */
[----:B------:R-:W3:Y:S04]  /*00f0*/  LDG.E R7, desc[UR4][R4.64] ;  /* 0x0000000404077981 */ /* 0x000ee8000c1e1900 */
[----:B------:R-:W2:Y:S01]  /*0100*/  LDG.E R9, desc[UR4][R4.64+0x4] ;  /* 0x0000040404097981 */ /* 0x000ea2000c1e1900 */
[----:B------:R-:W-:Y:S01]  /*0110*/  UMOV UR6, 0xeb1c432d ;  /* 0xeb1c432d00067882 */ /* 0x000fe20000000000 */
[----:B------:R-:W-:Y:S01]  /*0120*/  UMOV UR7, 0x3f1a36e2 ;  /* 0x3f1a36e200077882 */ /* 0x000fe20000000000 */
[----:B---3--:R-:W-:Y:S01]  /*0130*/  FADD R0, R0, -R7 ;  /* 0x8000000700007221 */ /* 0x008fe20000000000 */
[----:B--2---:R-:W-:-:S03]  /*0140*/  FADD R9, R6, -R9 ;  /* 0x8000000906097221 */ /* 0x004fc60000000000 */
[----:B------:R-:W-:-:S04]  /*0150*/  FADD R0, RZ, |R0| ;  /* 0x40000000ff007221 */ /* 0x000fc80000000000 */
[----:B------:R-:W-:-:S04]  /*0160*/  FADD R0, R0, |R9| ;  /* 0x4000000900007221 */ /* 0x000fc80000000000 */
[----:B------:R-:W0:Y:S02]  /*0170*/  F2F.F64.F32 R6, R0 ;  /* 0x0000000000067310 */ /* 0x000e240000201800 */
[----:B0-----:R-:W-:-:S14]  /*0180*/  DSETP.GT.AND P0, PT, R6, UR6, PT ;  /* 0x0000000606007e2a */ /* 0x001fdc000bf04000 */
[----:B------:R-:W-:Y:S05]  /*0190*/  @!P0 EXIT ;  /* 0x000000000000894d */ /* 0x000fea0003800000 */
[----:B------:R-:W0:Y:S02]  /*01a0*/  LDC.64 R2, c[0x0][0x390] ;  /* 0x0000e400ff027b82 */ /* 0x000e240000000a00 */
[----:B0-----:R-:W-:Y:S01]  /*01b0*/  STG.E desc[UR4][R2.64], RZ ;  /* 0x000000ff02007986 */ /* 0x001fe2000c101904 */
[----:B------:R-:W-:Y:S05]  /*01c0*/  EXIT ;  /* 0x000000000000794d */ /* 0x000fea0003800000 */
.L_x_0:
[----:B------:R-:W-:-:S00]  /*01d0*/  BRA `(.L_x_0) ;  /* 0xfffffffc00fc7947 */ /* 0x000fc0000383ffff */
[----:B------:R-:W-:-:S00]  /*01e0*/  NOP ;  /* 0x0000000000007918 */ /* 0x000fc00000000000 */
        /* <DEDUP_REMOVED lines=9> */
.L_x_26:


//--------------------- .text._Z18RecomputeCentroidsPfS_Pii --------------------------
	.section	.text._Z18RecomputeCentroidsPfS_Pii,"ax",@progbits
	.align	128
        .global         _Z18RecomputeCentroidsPfS_Pii
        .type           _Z18RecomputeCentroidsPfS_Pii,@function
        .size           _Z18RecomputeCentroidsPfS_Pii,(.L_x_25 - _Z18RecomputeCentroidsPfS_Pii)
        .other          _Z18RecomputeCentroidsPfS_Pii,@"STO_CUDA_ENTRY STV_DEFAULT"
_Z18RecomputeCentroidsPfS_Pii:
.text._Z18RecomputeCentroidsPfS_Pii:
[----:B------:R-:W-:Y:S01]  /*0000*/  LDC R1, c[0x0][0x37c] ;  /* 0x0000df00ff017b82 */ /* 0x000fe20000000800 */
[----:B------:R-:W0:Y:S02]  /*0010*/  S2R R6, SR_TID.X ;  /* 0x0000000000067919 */ /* 0x000e240000002100 */
[----:B0-----:R-:W-:-:S13]  /*0020*/  ISETP.GT.U32.AND P0, PT, R6, 0x2, PT ;  /* 0x000000020600780c */ /* 0x001fda0003f04070 */
[----:B------:R-:W-:Y:S05]  /*0030*/  @P0 EXIT ;  /* 0x000000000000094d */ /* 0x000fea0003800000 */
[----:B------:R-:W0:Y:S01]  /*0040*/  LDCU UR5, c[0x0][0x398] ;  /* 0x00007300ff0577ac */ /* 0x000e220008000800 */
[----:B------:R-:W-:Y:S02]  /*0050*/  HFMA2 R9, -RZ, RZ, 0, 0 ;  /* 0x00000000ff097431 */ /* 0x000fe400000001ff */
[----:B------:R-:W-:Y:S02]  /*0060*/  IMAD.MOV.U32 R0, RZ, RZ, RZ ;  /* 0x000000ffff007224 */ /* 0x000fe400078e00ff */
[----:B------:R-:W-:Y:S01]  /*0070*/  IMAD.MOV.U32 R7, RZ, RZ, RZ ;  /* 0x000000ffff077224 */ /* 0x000fe200078e00ff */
[----:B------:R-:W1:Y:S01]  /*0080*/  LDCU.64 UR12, c[0x0][0x358] ;  /* 0x00006b00ff0c77ac */ /* 0x000e620008000a00 */
[----:B0-----:R-:W-:-:S09]  /*0090*/  UISETP.GE.AND UP0, UPT, UR5, 0x1, UPT ;  /* 0x000000010500788c */ /* 0x001fd2000bf06270 */
[----:B-1----:R-:W-:Y:S05]  /*00a0*/  BRA.U !UP0, `(.L_x_1) ;  /* 0x0000001108847547 */ /* 0x002fea000b800000 */
[----:B------:R-:W-:Y:S01]  /*00b0*/  UISETP.GE.U32.AND UP0, UPT, UR5, 0x4, UPT ;  /* 0x000000040500788c */ /* 0x000fe2000bf06070 */
[----:B------:R-:W-:Y:S01]  /*00c0*/  IMAD.MOV.U32 R7, RZ, RZ, RZ ;  /* 0x000000ffff077224 */ /* 0x000fe200078e00ff */
[----:B------:R-:W-:Y:S01]  /*00d0*/  ULOP3.LUT UR10, UR5, 0x3, URZ, 0xc0, !UPT ;  /* 0x00000003050a7892 */ /* 0x000fe2000f8ec0ff */
[----:B------:R-:W-:Y:S01]  /*00e0*/  IMAD.MOV.U32 R0, RZ, RZ, RZ ;  /* 0x000000ffff007224 */ /* 0x000fe200078e00ff */
[----:B------:R-:W-:-:S05]  /*00f0*/  UMOV UR4, URZ ;  /* 0x000000ff00047c82 */ /* 0x000fca0008000000 */
[----:B------:R-:W-:Y:S05]  /*0100*/  BRA.U !UP0, `(.L_x_2) ;  /* 0x0000000d08f87547 */ /* 0x000fea000b800000 */
[----:B------:R-:W0:Y:S01]  /*0110*/  LDCU.64 UR8, c[0x0][0x390] ;  /* 0x00007200ff0877ac */ /* 0x000e220008000a00 */
[----:B------:R-:W-:Y:S01]  /*0120*/  MOV R0, RZ ;  /* 0x000000ff00007202 */ /* 0x000fe20000000f00 */
[----:B------:R-:W-:Y:S01]  /*0130*/  IMAD.MOV.U32 R7, RZ, RZ, RZ ;  /* 0x000000ffff077224 */ /* 0x000fe200078e00ff */
[----:B------:R-:W1:Y:S01]  /*0140*/  LDCU.64 UR6, c[0x0][0x380] ;  /* 0x00007000ff0677ac */ /* 0x000e620008000a00 */
[----:B------:R-:W-:Y:S01]  /*0150*/  IMAD.MOV.U32 R9, RZ, RZ, RZ ;  /* 0x000000ffff097224 */ /* 0x000fe200078e00ff */
[----:B------:R-:W-:-:S04]  /*0160*/  ULOP3.LUT UR4, UR5, 0x7ffffffc, URZ, 0xc0, !UPT ;  /* 0x7ffffffc05047892 */ /* 0x000fc8000f8ec0ff */
[----:B------:R-:W-:Y:S02]  /*0170*/  UIADD3 UR5, UPT, UPT, -UR4, URZ, URZ ;  /* 0x000000ff04057290 */ /* 0x000fe4000fffe1ff */
[----:B0-----:R-:W-:-:S04]  /*0180*/  UIADD3 UR8, UP0, UPT, UR8, 0x8, URZ ;  /* 0x0000000808087890 */ /* 0x001fc8000ff1e0ff */
[----:B------:R-:W-:Y:S02]  /*0190*/  UIADD3.X UR9, UPT, UPT, URZ, UR9, URZ, UP0, !UPT ;  /* 0x00000009ff097290 */ /* 0x000fe400087fe4ff */
[----:B------:R-:W-:Y:S01]  /*01a0*/  UISETP.GE.AND UP0, UPT, UR5, URZ, UPT ;  /* 0x000000ff0500728c */ /* 0x000fe2000bf06270 */
[----:B------:R-:W-:Y:S01]  /*01b0*/  MOV R4, UR8 ;  /* 0x0000000800047c02 */ /* 0x000fe20008000f00 */
[----:B-1----:R-:W-:Y:S02]  /*01c0*/  UIADD3 UR6, UP1, UPT, UR6, 0x10, URZ ;  /* 0x0000001006067890 */ /* 0x002fe4000ff3e0ff */
[----:B------:R-:W-:Y:S02]  /*01d0*/  IMAD.U32 R19, RZ, RZ, UR9 ;  /* 0x00000009ff137e24 */ /* 0x000fe4000f8e00ff */
[----:B------:R-:W-:Y:S02]  /*01e0*/  UIADD3.X UR7, UPT, UPT, URZ, UR7, URZ, UP1, !UPT ;  /* 0x00000007ff077290 */ /* 0x000fe40008ffe4ff */
[----:B------:R-:W-:-:S04]  /*01f0*/  IMAD.U32 R2, RZ, RZ, UR6 ;  /* 0x00000006ff027e24 */ /* 0x000fc8000f8e00ff */
[----:B------:R-:W-:Y:S01]  /*0200*/  MOV R3, UR7 ;  /* 0x0000000700037c02 */ /* 0x000fe20008000f00 */
[----:B------:R-:W-:Y:S06]  /*0210*/  BRA.U UP0, `(.L_x_3) ;  /* 0x0000000d001c7547 */ /* 0x000fec000b800000 */
[----:B------:R-:W-:Y:S02]  /*0220*/  UIADD3 UR6, UPT, UPT, -UR5, URZ, URZ ;  /* 0x000000ff05067290 */ /* 0x000fe4000fffe1ff */
[----:B------:R-:W-:Y:S02]  /*0230*/  UPLOP3.LUT UP0, UPT, UPT, UPT, UPT, 0x80, 0x8 ;  /* 0x000000000008789c */ /* 0x000fe40003f0f070 */
[----:B------:R-:W-:-:S09]  /*0240*/  UISETP.GT.AND UP1, UPT, UR6, 0xc, UPT ;  /* 0x0000000c0600788c */ /* 0x000fd2000bf24270 */
[----:B------:R-:W-:Y:S05]  /*0250*/  BRA.U !UP1, `(.L_x_4) ;  /* 0x0000000509e47547 */ /* 0x000fea000b800000 */
[----:B------:R-:W-:-:S11]  /*0260*/  UPLOP3.LUT UP0, UPT, UPT, UPT, UPT, 0x40, 0x4 ;  /* 0x000000000004789c */ /* 0x000fd60003f0e870 */
.L_x_5:
[----:B------:R-:W-:-:S05]  /*0270*/  IMAD.MOV.U32 R5, RZ, RZ, R19 ;  /* 0x000000ffff057224 */ /* 0x000fca00078e0013 */
[----:B------:R-:W2:Y:S04]  /*0280*/  LDG.E R11, desc[UR12][R4.64+-0x8] ;  /* 0xfffff80c040b7981 */ /* 0x000ea8000c1e1900 */
[----:B------:R-:W3:Y:S04]  /*0290*/  LDG.E R13, desc[UR12][R4.64+-0x4] ;  /* 0xfffffc0c040d7981 */ /* 0x000ee8000c1e1900 */
[----:B------:R-:W4:Y:S04]  /*02a0*/  LDG.E R15, desc[UR12][R4.64] ;  /* 0x0000000c040f7981 */ /* 0x000f28000c1e1900 */
[----:B------:R-:W5:Y:S04]  /*02b0*/  LDG.E R17, desc[UR12][R4.64+0x4] ;  /* 0x0000040c04117981 */ /* 0x000f68000c1e1900 */
[----:B------:R-:W5:Y:S04]  /*02c0*/  LDG.E R19, desc[UR12][R4.64+0x10] ;  /* 0x0000100c04137981 */ /* 0x000f68000c1e1900 */
[----:B------:R-:W5:Y:S04]  /*02d0*/  LDG.E R21, desc[UR12][R4.64+0x14] ;  /* 0x0000140c04157981 */ /* 0x000f68000c1e1900 */
[----:B------:R-:W5:Y:S04]  /*02e0*/  LDG.E R23, desc[UR12][R4.64+0x18] ;  /* 0x0000180c04177981 */ /* 0x000f68000c1e1900 */
[----:B------:R-:W5:Y:S01]  /*02f0*/  LDG.E R25, desc[UR12][R4.64+0x28] ;  /* 0x0000280c04197981 */ /* 0x000f62000c1e1900 */
[----:B--2---:R-:W-:-:S03]  /*0300*/  ISETP.NE.AND P2, PT, R11, R6, PT ;  /* 0x000000060b00720c */ /* 0x004fc60003f45270 */
[----:B------:R-:W2:Y:S01]  /*0310*/  LDG.E R11, desc[UR12][R4.64+0x8] ;  /* 0x0000080c040b7981 */ /* 0x000ea2000c1e1900 */
[----:B---3--:R-:W-:-:S03]  /*0320*/  ISETP.NE.AND P3, PT, R13, R6, PT ;  /* 0x000000060d00720c */ /* 0x008fc60003f65270 */
[----:B------:R-:W3:Y:S01]  /*0330*/  LDG.E R13, desc[UR12][R4.64+0xc] ;  /* 0x00000c0c040d7981 */ /* 0x000ee2000c1e1900 */
[----:B----4-:R-:W-:-:S03]  /*0340*/  ISETP.NE.AND P4, PT, R15, R6, PT ;  /* 0x000000060f00720c */ /* 0x010fc60003f85270 */
[----:B------:R-:W4:Y:S04]  /*0350*/  LDG.E R15, desc[UR12][R4.64+0x20] ;  /* 0x0000200c040f7981 */ /* 0x000f28000c1e1900 */
[----:B------:R-:W4:Y:S04]  /*0360*/  @!P2 LDG.E R14, desc[UR12][R2.64+-0x10] ;  /* 0xfffff00c020ea981 */ /* 0x000f28000c1e1900 */
[----:B------:R-:W4:Y:S04]  /*0370*/  @!P2 LDG.E R16, desc[UR12][R2.64+-0xc] ;  /* 0xfffff40c0210a981 */ /* 0x000f28000c1e1900 */
[----:B------:R-:W4:Y:S04]  /*0380*/  @!P3 LDG.E R18, desc[UR12][R2.64+-0x8] ;  /* 0xfffff80c0212b981 */ /* 0x000f28000c1e1900 */
[----:B------:R-:W4:Y:S04]  /*0390*/  @!P3 LDG.E R20, desc[UR12][R2.64+-0x4] ;  /* 0xfffffc0c0214b981 */ /* 0x000f28000c1e1900 */
[----:B------:R-:W4:Y:S04]  /*03a0*/  @!P4 LDG.E R10, desc[UR12][R2.64+0x4] ;  /* 0x0000040c020ac981 */ /* 0x000f28000c1e1900 */
[----:B------:R-:W4:Y:S01]  /*03b0*/  @!P4 LDG.E R12, desc[UR12][R2.64] ;  /* 0x0000000c020cc981 */ /* 0x000f22000c1e1900 */
[----:B-----5:R-:W-:-:S02]  /*03c0*/  ISETP.NE.AND P5, PT, R17, R6, PT ;  /* 0x000000061100720c */ /* 0x020fc40003fa5270 */
[----:B------:R-:W-:Y:S01]  /*03d0*/  ISETP.NE.AND P1, PT, R19, R6, PT ;  /* 0x000000061300720c */ /* 0x000fe20003f25270 */
[----:B------:R-:W5:Y:S01]  /*03e0*/  LDG.E R17, desc[UR12][R4.64+0x1c] ;  /* 0x00001c0c04117981 */ /* 0x000f62000c1e1900 */
[----:B------:R-:W-:-:S03]  /*03f0*/  @!P2 VIADD R0, R0, 0x1 ;  /* 0x000000010000a836 */ /* 0x000fc60000000000 */
[----:B------:R-:W5:Y:S06]  /*0400*/  LDG.E R19, desc[UR12][R4.64+0x2c] ;  /* 0x00002c0c04137981 */ /* 0x000f6c000c1e1900 */
[----:B------:R-:W5:Y:S01]  /*0410*/  @!P5 LDG.E R8, desc[UR12][R2.64+0x8] ;  /* 0x0000080c0208d981 */ /* 0x000f62000c1e1900 */
[----:B------:R-:W-:-:S03]  /*0420*/  @!P3 IADD3 R0, PT, PT, R0, 0x1, RZ ;  /* 0x000000010000b810 */ /* 0x000fc60007ffe0ff */
[----:B------:R-:W5:Y:S01]  /*0430*/  @!P1 LDG.E R26, desc[UR12][R2.64+0x24] ;  /* 0x0000240c021a9981 */ /* 0x000f62000c1e1900 */
[----:B--2---:R-:W-:-:S03]  /*0440*/  ISETP.NE.AND P6, PT, R11, R6, PT ;  /* 0x000000060b00720c */ /* 0x004fc60003fc5270 */
[----:B------:R-:W2:Y:S01]  /*0450*/  LDG.E R11, desc[UR12][R4.64+0x30] ;  /* 0x0000300c040b7981 */ /* 0x000ea2000c1e1900 */
[----:B---3--:R-:W-:-:S03]  /*0460*/  ISETP.NE.AND P0, PT, R13, R6, PT ;  /* 0x000000060d00720c */ /* 0x008fc60003f05270 */
[----:B------:R-:W3:Y:S01]  /*0470*/  LDG.E R13, desc[UR12][R4.64+0x34] ;  /* 0x0000340c040d7981 */ /* 0x000ee2000c1e1900 */
[----:B----4-:R-:W-:-:S05]  /*0480*/  @!P2 FADD R9, R9, R14 ;  /* 0x0000000e0909a221 */ /* 0x010fca0000000000 */
[----:B------:R-:W4:Y:S01]  /*0490*/  @!P6 LDG.E R24, desc[UR12][R2.64+0x14] ;  /* 0x0000140c0218e981 */ /* 0x000f22000c1e1900 */
[----:B------:R-:W-:-:S03]  /*04a0*/  @!P2 FADD R7, R7, R16 ;  /* 0x000000100707a221 */ /* 0x000fc60000000000 */
[----:B------:R-:W2:Y:S01]  /*04b0*/  @!P5 LDG.E R14, desc[UR12][R2.64+0xc] ;  /* 0x00000c0c020ed981 */ /* 0x000ea2000c1e1900 */
[----:B------:R-:W-:-:S03]  /*04c0*/  ISETP.NE.AND P2, PT, R21, R6, PT ;  /* 0x000000061500720c */ /* 0x000fc60003f45270 */
[----:B------:R-:W3:Y:S01]  /*04d0*/  @!P6 LDG.E R16, desc[UR12][R2.64+0x10] ;  /* 0x0000100c0210e981 */ /* 0x000ee2000c1e1900 */
[----:B------:R-:W-:Y:S01]  /*04e0*/  @!P3 FADD R9, R9, R18 ;  /* 0x000000120909b221 */ /* 0x000fe20000000000 */
[----:B------:R-:W-:Y:S01]  /*04f0*/  @!P3 FADD R7, R7, R20 ;  /* 0x000000140707b221 */ /* 0x000fe20000000000 */
[----:B------:R-:W-:Y:S01]  /*0500*/  ISETP.NE.AND P3, PT, R23, R6, PT ;  /* 0x000000061700720c */ /* 0x000fe20003f65270 */
[----:B------:R-:W4:Y:S04]  /*0510*/  @!P0 LDG.E R22, desc[UR12][R2.64+0x18] ;  /* 0x0000180c02168981 */ /* 0x000f28000c1e1900 */
[----:B------:R-:W4:Y:S04]  /*0520*/  LDG.E R23, desc[UR12][R4.64+0x24] ;  /* 0x0000240c04177981 */ /* 0x000f28000c1e1900 */
[----:B------:R-:W4:Y:S04]  /*0530*/  @!P0 LDG.E R20, desc[UR12][R2.64+0x1c] ;  /* 0x00001c0c02148981 */ /* 0x000f28000c1e1900 */
[----:B------:R-:W4:Y:S01]  /*0540*/  @!P1 LDG.E R18, desc[UR12][R2.64+0x20] ;  /* 0x0000200c02129981 */ /* 0x000f22000c1e1900 */
[----:B------:R-:W-:-:S03]  /*0550*/  @!P4 FADD R7, R7, R10 ;  /* 0x0000000a0707c221 */ /* 0x000fc60000000000 */
[----:B------:R-:W4:Y:S01]  /*0560*/  @!P2 LDG.E R28, desc[UR12][R2.64+0x28] ;  /* 0x0000280c021ca981 */ /* 0x000f22000c1e1900 */
[----:B------:R-:W-:-:S03]  /*0570*/  @!P4 FADD R9, R9, R12 ;  /* 0x0000000c0909c221 */ /* 0x000fc60000000000 */
[----:B------:R-:W4:Y:S04]  /*0580*/  @!P2 LDG.E R21, desc[UR12][R2.64+0x2c] ;  /* 0x00002c0c0215a981 */ /* 0x000f28000c1e1900 */
[----:B------:R-:W4:Y:S04]  /*0590*/  @!P3 LDG.E R10, desc[UR12][R2.64+0x30] ;  /* 0x0000300c020ab981 */ /* 0x000f28000c1e1900 */
[----:B------:R-:W4:Y:S01]  /*05a0*/  @!P3 LDG.E R12, desc[UR12][R2.64+0x34] ;  /* 0x0000340c020cb981 */ /* 0x000f22000c1e1900 */
[----:B------:R-:W-:Y:S02]  /*05b0*/  @!P4 VIADD R0, R0, 0x1 ;  /* 0x000000010000c836 */ /* 0x000fe40000000000 */
[----:B-----5:R-:W-:Y:S01]  /*05c0*/  @!P5 FADD R9, R9, R8 ;  /* 0x000000080909d221 */ /* 0x020fe20000000000 */
[----:B------:R-:W-:-:S02]  /*05d0*/  ISETP.NE.AND P4, PT, R17, R6, PT ;  /* 0x000000061100720c */ /* 0x000fc40003f85270 */
[----:B------:R-:W-:-:S05]  /*05e0*/  @!P5 IADD3 R0, PT, PT, R0, 0x1, RZ ;  /* 0x000000010000d810 */ /* 0x000fca0007ffe0ff */
[----:B------:R-:W-:-:S05]  /*05f0*/  @!P6 VIADD R0, R0, 0x1 ;  /* 0x000000010000e836 */ /* 0x000fca0000000000 */
[----:B------:R-:W-:Y:S01]  /*0600*/  @!P0 IADD3 R0, PT, PT, R0, 0x1, RZ ;  /* 0x0000000100008810 */ /* 0x000fe20007ffe0ff */
[----:B------:R-:W5:Y:S04]  /*0610*/  @!P4 LDG.E R8, desc[UR12][R2.64+0x38] ;  /* 0x0000380c0208c981 */ /* 0x000f68000c1e1900 */
[----:B------:R-:W-:-:S05]  /*0620*/  @!P1 VIADD R0, R0, 0x1 ;  /* 0x0000000100009836 */ /* 0x000fca0000000000 */
[----:B------:R-:W-:-:S05]  /*0630*/  @!P2 IADD3 R0, PT, PT, R0, 0x1, RZ ;  /* 0x000000010000a810 */ /* 0x000fca0007ffe0ff */
[----:B------:R-:W-:Y:S02]  /*0640*/  @!P3 VIADD R0, R0, 0x1 ;  /* 0x000000010000b836 */ /* 0x000fe40000000000 */
[----:B--2---:R-:W-:Y:S01]  /*0650*/  @!P5 FADD R7, R7, R14 ;  /* 0x0000000e0707d221 */ /* 0x004fe20000000000 */
[----:B------:R-:W-:Y:S01]  /*0660*/  ISETP.NE.AND P5, PT, R15, R6, PT ;  /* 0x000000060f00720c */ /* 0x000fe20003fa5270 */
[----:B------:R-:W2:Y:S01]  /*0670*/  @!P4 LDG.E R14, desc[UR12][R2.64+0x3c] ;  /* 0x00003c0c020ec981 */ /* 0x000ea2000c1e1900 */
[----:B---3--:R-:W-:Y:S01]  /*0680*/  @!P6 FADD R9, R9, R16 ;  /* 0x000000100909e221 */ /* 0x008fe20000000000 */
[----:B----4-:R-:W-:-:S03]  /*0690*/  @!P6 FADD R7, R7, R24 ;  /* 0x000000180707e221 */ /* 0x010fc60000000000 */
[----:B------:R-:W-:Y:S01]  /*06a0*/  @!P0 FADD R9, R9, R22 ;  /* 0x0000001609098221 */ /* 0x000fe20000000000 */
[----:B------:R-:W-:-:S06]  /*06b0*/  ISETP.NE.AND P6, PT, R23, R6, PT ;  /* 0x000000061700720c */ /* 0x000fcc0003fc5270 */
[----:B------:R-:W3:Y:S01]  /*06c0*/  @!P5 LDG.E R16, desc[UR12][R2.64+0x40] ;  /* 0x0000400c0210d981 */ /* 0x000ee2000c1e1900 */
[----:B------:R-:W-:Y:S01]  /*06d0*/  @!P0 FADD R7, R7, R20 ;  /* 0x0000001407078221 */ /* 0x000fe20000000000 */
[-C--:B------:R-:W-:Y:S01]  /*06e0*/  ISETP.NE.AND P0, PT, R25, R6.reuse, PT ;  /* 0x000000061900720c */ /* 0x080fe20003f05270 */
[----:B------:R-:W-:Y:S02]  /*06f0*/  @!P1 FADD R9, R9, R18 ;  /* 0x0000001209099221 */ /* 0x000fe40000000000 */
[----:B------:R-:W-:Y:S01]  /*0700*/  @!P1 FADD R7, R7, R26 ;  /* 0x0000001a07079221 */ /* 0x000fe20000000000 */
[----:B------:R-:W-:Y:S01]  /*0710*/  ISETP.NE.AND P1, PT, R19, R6, PT ;  /* 0x000000061300720c */ /* 0x000fe20003f25270 */
[----:B------:R-:W4:Y:S01]  /*0720*/  @!P5 LDG.E R18, desc[UR12][R2.64+0x44] ;  /* 0x0000440c0212d981 */ /* 0x000f22000c1e1900 */
[----:B------:R-:W-:-:S03]  /*0730*/  @!P2 FADD R9, R9, R28 ;  /* 0x0000001c0909a221 */ /* 0x000fc60000000000 */
[----:B------:R-:W4:Y:S01]  /*0740*/  @!P6 LDG.E R20, desc[UR12][R2.64+0x48] ;  /* 0x0000480c0214e981 */ /* 0x000f22000c1e1900 */
[----:B------:R-:W-:Y:S01]  /*0750*/  @!P2 FADD R7, R7, R21 ;  /* 0x000000150707a221 */ /* 0x000fe20000000000 */
[----:B------:R-:W-:Y:S02]  /*0760*/  ISETP.NE.AND P2, PT, R11, R6, PT ;  /* 0x000000060b00720c */ /* 0x000fe40003f45270 */
[----:B------:R-:W4:Y:S01]  /*0770*/  @!P0 LDG.E R22, desc[UR12][R2.64+0x54] ;  /* 0x0000540c02168981 */ /* 0x000f22000c1e1900 */
[----:B------:R-:W-:-:S03]  /*0780*/  @!P3 FADD R9, R9, R10 ;  /* 0x0000000a0909b221 */ /* 0x000fc60000000000 */
[----:B------:R-:W4:Y:S01]  /*0790*/  @!P6 LDG.E R10, desc[UR12][R2.64+0x4c] ;  /* 0x00004c0c020ae981 */ /* 0x000f22000c1e1900 */
[----:B------:R-:W-:Y:S01]  /*07a0*/  @!P3 FADD R7, R7, R12 ;  /* 0x0000000c0707b221 */ /* 0x000fe20000000000 */
[----:B------:R-:W-:Y:S02]  /*07b0*/  ISETP.NE.AND P3, PT, R13, R6, PT ;  /* 0x000000060d00720c */ /* 0x000fe40003f65270 */
[----:B------:R-:W4:Y:S04]  /*07c0*/  @!P0 LDG.E R12, desc[UR12][R2.64+0x50] ;  /* 0x0000500c020c8981 */ /* 0x000f28000c1e1900 */
[----:B------:R-:W4:Y:S04]  /*07d0*/  @!P1 LDG.E R24, desc[UR12][R2.64+0x58] ;  /* 0x0000580c02189981 */ /* 0x000f28000c1e1900 */
[----:B------:R-:W4:Y:S04]  /*07e0*/  @!P1 LDG.E R26, desc[UR12][R2.64+0x5c] ;  /* 0x00005c0c021a9981 */ /* 0x000f28000c1e1900 */
[----:B------:R-:W4:Y:S04]  /*07f0*/  @!P2 LDG.E R28, desc[UR12][R2.64+0x60] ;  /* 0x0000600c021ca981 */ /* 0x000f28000c1e1900 */
[----:B------:R-:W4:Y:S04]  /*0800*/  @!P2 LDG.E R11, desc[UR12][R2.64+0x64] ;  /* 0x0000640c020ba981 */ /* 0x000f28000c1e1900 */
[----:B------:R-:W4:Y:S04]  /*0810*/  @!P3 LDG.E R13, desc[UR12][R2.64+0x68] ;  /* 0x0000680c020db981 */ /* 0x000f28000c1e1900 */
[----:B------:R0:W4:Y:S01]  /*0820*/  @!P3 LDG.E R15, desc[UR12][R2.64+0x6c] ;  /* 0x00006c0c020fb981 */ /* 0x000122000c1e1900 */
[----:B------:R-:W-:Y:S01]  /*0830*/  @!P4 IADD3 R0, PT, PT, R0, 0x1, RZ ;  /* 0x000000010000c810 */ /* 0x000fe20007ffe0ff */
[----:B-----5:R-:W-:-:S04]  /*0840*/  @!P4 FADD R9, R9, R8 ;  /* 0x000000080909c221 */ /* 0x020fc80000000000 */
[----:B------:R-:W-:Y:S01]  /*0850*/  @!P5 VIADD R0, R0, 0x1 ;  /* 0x000000010000d836 */ /* 0x000fe20000000000 */
[----:B------:R-:W-:-:S04]  /*0860*/  UIADD3 UR5, UPT, UPT, UR5, 0x10, URZ ;  /* 0x0000001005057890 */ /* 0x000fc8000fffe0ff */
[----:B------:R-:W-:Y:S01]  /*0870*/  @!P6 IADD3 R0, PT, PT, R0, 0x1, RZ ;  /* 0x000000010000e810 */ /* 0x000fe20007ffe0ff */
[----:B------:R-:W-:-:S03]  /*0880*/  UISETP.GE.AND UP1, UPT, UR5, -0xc, UPT ;  /* 0xfffffff40500788c */ /* 0x000fc6000bf26270 */
[----:B------:R-:W-:-:S05]  /*0890*/  @!P0 IADD3 R0, PT, PT, R0, 0x1, RZ ;  /* 0x0000000100008810 */ /* 0x000fca0007ffe0ff */
[----:B------:R-:W-:-:S05]  /*08a0*/  @!P1 VIADD R0, R0, 0x1 ;  /* 0x0000000100009836 */ /* 0x000fca0000000000 */
[----:B------:R-:W-:-:S04]  /*08b0*/  @!P2 IADD3 R0, PT, PT, R0, 0x1, RZ ;  /* 0x000000010000a810 */ /* 0x000fc80007ffe0ff */
[----:B------:R-:W-:Y:S01]  /*08c0*/  @!P3 IADD3 R0, PT, PT, R0, 0x1, RZ ;  /* 0x000000010000b810 */ /* 0x000fe20007ffe0ff */
[----:B--2---:R-:W-:Y:S01]  /*08d0*/  @!P4 FADD R7, R7, R14 ;  /* 0x0000000e0707c221 */ /* 0x004fe20000000000 */
[----:B---3--:R-:W-:-:S03]  /*08e0*/  @!P5 FADD R9, R9, R16 ;  /* 0x000000100909d221 */ /* 0x008fc60000000000 */
[----:B----4-:R-:W-:Y:S01]  /*08f0*/  @!P5 FADD R7, R7, R18 ;  /* 0x000000120707d221 */ /* 0x010fe20000000000 */
[----:B------:R-:W-:-:S03]  /*0900*/  @!P6 FADD R9, R9, R20 ;  /* 0x000000140909e221 */ /* 0x000fc60000000000 */
[----:B------:R-:W-:Y:S01]  /*0910*/  @!P6 FADD R7, R7, R10 ;  /* 0x0000000a0707e221 */ /* 0x000fe20000000000 */
[----:B------:R-:W-:-:S03]  /*0920*/  @!P0 FADD R9, R9, R12 ;  /* 0x0000000c09098221 */ /* 0x000fc60000000000 */
[----:B------:R-:W-:Y:S01]  /*0930*/  @!P0 FADD R7, R7, R22 ;  /* 0x0000001607078221 */ /* 0x000fe20000000000 */
[----:B------:R-:W-:Y:S01]  /*0940*/  @!P1 FADD R9, R9, R24 ;  /* 0x0000001809099221 */ /* 0x000fe20000000000 */
[----:B0-----:R-:W-:Y:S02]  /*0950*/  IADD3 R2, P4, PT, R2, 0x80, RZ ;  /* 0x0000008002027810 */ /* 0x001fe40007f9e0ff */
[----:B------:R-:W-:Y:S01]  /*0960*/  @!P1 FADD R7, R7, R26 ;  /* 0x0000001a07079221 */ /* 0x000fe20000000000 */
[----:B------:R-:W-:Y:S01]  /*0970*/  IADD3 R4, P0, PT, R4, 0x40, RZ ;  /* 0x0000004004047810 */ /* 0x000fe20007f1e0ff */
[----:B------:R-:W-:Y:S02]  /*0980*/  @!P2 FADD R9, R9, R28 ;  /* 0x0000001c0909a221 */ /* 0x000fe40000000000 */
[----:B------:R-:W-:Y:S01]  /*0990*/  @!P2 FADD R7, R7, R11 ;  /* 0x0000000b0707a221 */ /* 0x000fe20000000000 */
[----:B------:R-:W-:Y:S02]  /*09a0*/  IMAD.X R3, RZ, RZ, R3, P4 ;  /* 0x000000ffff037224 */ /* 0x000fe400020e0603 */
[----:B------:R-:W-:-:S02]  /*09b0*/  IMAD.X R19, RZ, RZ, R5, P0 ;  /* 0x000000ffff137224 */ /* 0x000fc400000e0605 */
[----:B------:R-:W-:Y:S01]  /*09c0*/  @!P3 FADD R9, R9, R13 ;  /* 0x0000000d0909b221 */ /* 0x000fe20000000000 */
[----:B------:R-:W-:Y:S01]  /*09d0*/  @!P3 FADD R7, R7, R15 ;  /* 0x0000000f0707b221 */ /* 0x000fe20000000000 */
[----:B------:R-:W-:Y:S06]  /*09e0*/  BRA.U !UP1, `(.L_x_5) ;  /* 0xfffffff909207547 */ /* 0x000fec000b83ffff */
.L_x_4:
[----:B------:R-:W-:-:S04]  /*09f0*/  UIADD3 UR6, UPT, UPT, -UR5, URZ, URZ ;  /* 0x000000ff05067290 */ /* 0x000fc8000fffe1ff */
[----:B------:R-:W-:-:S09]  /*0a00*/  UISETP.GT.AND UP1, UPT, UR6, 0x4, UPT ;  /* 0x000000040600788c */ /* 0x000fd2000bf24270 */
[----:B------:R-:W-:Y:S05]  /*0a10*/  BRA.U !UP1, `(.L_x_6) ;  /* 0x0000000509147547 */ /* 0x000fea000b800000 */
[----:B------:R-:W-:Y:S01]  /*0a20*/  IMAD.MOV.U32 R10, RZ, RZ, R4 ;  /* 0x000000ffff0a7224 */ /* 0x000fe200078e0004 */
[----:B------:R-:W-:-:S05]  /*0a30*/  MOV R11, R19 ;  /* 0x00000013000b7202 */ /* 0x000fca0000000f00 */
[----:B------:R-:W2:Y:S04]  /*0a40*/  LDG.E R5, desc[UR12][R10.64+-0x8] ;  /* 0xfffff80c0a057981 */ /* 0x000ea8000c1e1900 */
[----:B------:R-:W3:Y:S01]  /*0a50*/  LDG.E R13, desc[UR12][R10.64+-0x4] ;  /* 0xfffffc0c0a0d7981 */ /* 0x000ee2000c1e1900 */
[----:B------:R-:W-:-:S03]  /*0a60*/  IADD3 R4, P0, PT, R4, 0x10, RZ ;  /* 0x0000001004047810 */ /* 0x000fc60007f1e0ff */
[----:B------:R-:W4:Y:S04]  /*0a70*/  LDG.E R15, desc[UR12][R10.64] ;  /* 0x0000000c0a0f7981 */ /* 0x000f28000c1e1900 */
[----:B------:R-:W5:Y:S01]  /*0a80*/  LDG.E R17, desc[UR12][R10.64+0x4] ;  /* 0x0000040c0a117981 */ /* 0x000f62000c1e1900 */
[-C--:B--2---:R-:W-:Y:S01]  /*0a90*/  ISETP.NE.AND P6, PT, R5, R6.reuse, PT ;  /* 0x000000060500720c */ /* 0x084fe20003fc5270 */
[----:B------:R-:W-:Y:S02]  /*0aa0*/  IMAD.X R5, RZ, RZ, R19, P0 ;  /* 0x000000ffff057224 */ /* 0x000fe400000e0613 */
[----:B------:R0:W2:Y:S04]  /*0ab0*/  LDG.E R19, desc[UR12][R10.64+0x8] ;  /* 0x0000080c0a137981 */ /* 0x0000a8000c1e1900 */
[----:B------:R-:W2:Y:S04]  /*0ac0*/  LDG.E R21, desc[UR12][R4.64+-0x4] ;  /* 0xfffffc0c04157981 */ /* 0x000ea8000c1e1900 */
[----:B------:R-:W2:Y:S04]  /*0ad0*/  LDG.E R23, desc[UR12][R4.64] ;  /* 0x0000000c04177981 */ /* 0x000ea8000c1e1900 */
[----:B------:R-:W2:Y:S04]  /*0ae0*/  @!P6 LDG.E R12, desc[UR12][R2.64+-0xc] ;  /* 0xfffff40c020ce981 */ /* 0x000ea8000c1e1900 */
[----:B------:R-:W2:Y:S04]  /*0af0*/  @!P6 LDG.E R8, desc[UR12][R2.64+-0x10] ;  /* 0xfffff00c0208e981 */ /* 0x000ea8000c1e1900 */
[----:B------:R-:W2:Y:S01]  /*0b00*/  LDG.E R25, desc[UR12][R4.64+0x4] ;  /* 0x0000040c04197981 */ /* 0x000ea2000c1e1900 */
[----:B---3--:R-:W-:-:S02]  /*0b10*/  ISETP.NE.AND P0, PT, R13, R6, PT ;  /* 0x000000060d00720c */ /* 0x008fc40003f05270 */
[-C--:B----4-:R-:W-:Y:S02]  /*0b20*/  ISETP.NE.AND P1, PT, R15, R6.reuse, PT ;  /* 0x000000060f00720c */ /* 0x090fe40003f25270 */
[----:B-----5:R-:W-:Y:S02]  /*0b30*/  ISETP.NE.AND P2, PT, R17, R6, PT ;  /* 0x000000061100720c */ /* 0x020fe40003f45270 */
[----:B0-----:R-:W-:Y:S02]  /*0b40*/  IADD3 R10, P5, PT, R2, 0x20, RZ ;  /* 0x00000020020a7810 */ /* 0x001fe40007fbe0ff */
[----:B------:R-:W-:-:S07]  /*0b50*/  @!P6 IADD3 R0, PT, PT, R0, 0x1, RZ ;  /* 0x000000010000e810 */ /* 0x000fce0007ffe0ff */
[----:B------:R-:W3:Y:S04]  /*0b60*/  @!P1 LDG.E R16, desc[UR12][R2.64+0x4] ;  /* 0x0000040c02109981 */ /* 0x000ee8000c1e1900 */
[----:B------:R-:W4:Y:S01]  /*0b70*/  @!P1 LDG.E R14, desc[UR12][R2.64] ;  /* 0x0000000c020e9981 */ /* 0x000f22000c1e1900 */
[----:B------:R-:W-:-:S03]  /*0b80*/  IMAD.X R11, RZ, RZ, R3, P5 ;  /* 0x000000ffff0b7224 */ /* 0x000fc600028e0603 */
[----:B------:R-:W5:Y:S04]  /*0b90*/  @!P2 LDG.E R20, desc[UR12][R2.64+0xc] ;  /* 0x00000c0c0214a981 */ /* 0x000f68000c1e1900 */
[----:B------:R-:W5:Y:S01]  /*0ba0*/  @!P2 LDG.E R18, desc[UR12][R2.64+0x8] ;  /* 0x0000080c0212a981 */ /* 0x000f62000c1e1900 */
[-C--:B--2---:R-:W-:Y:S02]  /*0bb0*/  ISETP.NE.AND P3, PT, R19, R6.reuse, PT ;  /* 0x000000061300720c */ /* 0x084fe40003f65270 */
[----:B------:R-:W-:Y:S01]  /*0bc0*/  ISETP.NE.AND P4, PT, R21, R6, PT ;  /* 0x000000061500720c */ /* 0x000fe20003f85270 */
[----:B------:R-:W-:-:S10]  /*0bd0*/  @!P6 FADD R7, R7, R12 ;  /* 0x0000000c0707e221 */ /* 0x000fd40000000000 */
[----:B------:R-:W2:Y:S01]  /*0be0*/  @!P3 LDG.E R24, desc[UR12][R2.64+0x14] ;  /* 0x0000140c0218b981 */ /* 0x000ea2000c1e1900 */
[----:B------:R-:W-:-:S03]  /*0bf0*/  @!P6 FADD R9, R9, R8 ;  /* 0x000000080909e221 */ /* 0x000fc60000000000 */
[----:B------:R-:W3:Y:S04]  /*0c00*/  @!P0 LDG.E R12, desc[UR12][R2.64+-0x4] ;  /* 0xfffffc0c020c8981 */ /* 0x000ee8000c1e1900 */
[----:B------:R-:W4:Y:S01]  /*0c10*/  @!P0 LDG.E R8, desc[UR12][R2.64+-0x8] ;  /* 0xfffff80c02088981 */ /* 0x000f22000c1e1900 */
[-C--:B------:R-:W-:Y:S02]  /*0c20*/  ISETP.NE.AND P6, PT, R23, R6.reuse, PT ;  /* 0x000000061700720c */ /* 0x080fe40003fc5270 */
[----:B------:R-:W-:Y:S01]  /*0c30*/  ISETP.NE.AND P5, PT, R25, R6, PT ;  /* 0x000000061900720c */ /* 0x000fe20003fa5270 */
[----:B------:R-:W2:Y:S04]  /*0c40*/  @!P3 LDG.E R22, desc[UR12][R2.64+0x10] ;  /* 0x0000100c0216b981 */ /* 0x000ea8000c1e1900 */
[----:B------:R-:W2:Y:S04]  /*0c50*/  @!P4 LDG.E R28, desc[UR12][R10.64+-0x4] ;  /* 0xfffffc0c0a1cc981 */ /* 0x000ea8000c1e1900 */
[----:B------:R-:W2:Y:S04]  /*0c60*/  @!P4 LDG.E R26, desc[UR12][R10.64+-0x8] ;  /* 0xfffff80c0a1ac981 */ /* 0x000ea8000c1e1900 */
[----:B------:R-:W2:Y:S04]  /*0c70*/  @!P6 LDG.E R15, desc[UR12][R10.64+0x4] ;  /* 0x0000040c0a0fe981 */ /* 0x000ea8000c1e1900 */
[----:B------:R-:W2:Y:S04]  /*0c80*/  @!P6 LDG.E R13, desc[UR12][R10.64] ;  /* 0x0000000c0a0de981 */ /* 0x000ea8000c1e1900 */
[----:B------:R-:W2:Y:S04]  /*0c90*/  @!P5 LDG.E R19, desc[UR12][R10.64+0xc] ;  /* 0x00000c0c0a13d981 */ /* 0x000ea8000c1e1900 */
[----:B------:R-:W2:Y:S01]  /*0ca0*/  @!P5 LDG.E R17, desc[UR12][R10.64+0x8] ;  /* 0x0000080c0a11d981 */ /* 0x000ea2000c1e1900 */
[----:B------:R-:W-:-:S05]  /*0cb0*/  @!P0 IADD3 R0, PT, PT, R0, 0x1, RZ ;  /* 0x0000000100008810 */ /* 0x000fca0007ffe0ff */
[----:B------:R-:W-:-:S05]  /*0cc0*/  @!P1 VIADD R0, R0, 0x1 ;  /* 0x0000000100009836 */ /* 0x000fca0000000000 */
[----:B------:R-:W-:-:S05]  /*0cd0*/  @!P2 IADD3 R0, PT, PT, R0, 0x1, RZ ;  /* 0x000000010000a810 */ /* 0x000fca0007ffe0ff */
[----:B------:R-:W-:-:S05]  /*0ce0*/  @!P3 VIADD R0, R0, 0x1 ;  /* 0x000000010000b836 */ /* 0x000fca0000000000 */
[----:B------:R-:W-:Y:S01]  /*0cf0*/  @!P4 IADD3 R0, PT, PT, R0, 0x1, RZ ;  /* 0x000000010000c810 */ /* 0x000fe20007ffe0ff */
[----:B------:R-:W-:-:S04]  /*0d00*/  UIADD3 UR5, UPT, UPT, UR5, 0x4, URZ ;  /* 0x0000000405057890 */ /* 0x000fc8000fffe0ff */
[----:B------:R-:W-:Y:S01]  /*0d10*/  @!P6 VIADD R0, R0, 0x1 ;  /* 0x000000010000e836 */ /* 0x000fe20000000000 */
[----:B------:R-:W-:-:S04]  /*0d20*/  UPLOP3.LUT UP0, UPT, UPT, UPT, UPT, 0x40, 0x4 ;  /* 0x000000000004789c */ /* 0x000fc80003f0e870 */
[----:B------:R-:W-:Y:S01]  /*0d30*/  @!P5 IADD3 R0, PT, PT, R0, 0x1, RZ ;  /* 0x000000010000d810 */ /* 0x000fe20007ffe0ff */
[----:B------:R-:W-:Y:S01]  /*0d40*/  UIADD3 UR5, UPT, UPT, UR5, 0x4, URZ ;  /* 0x0000000405057890 */ /* 0x000fe2000fffe0ff */
[----:B---3--:R-:W-:Y:S01]  /*0d50*/  @!P0 FADD R7, R7, R12 ;  /* 0x0000000c07078221 */ /* 0x008fe20000000000 */
[----:B----4-:R-:W-:-:S03]  /*0d60*/  @!P0 FADD R9, R9, R8 ;  /* 0x0000000809098221 */ /* 0x010fc60000000000 */
[----:B------:R-:W-:Y:S01]  /*0d70*/  @!P1 FADD R7, R7, R16 ;  /* 0x0000001007079221 */ /* 0x000fe20000000000 */
[----:B------:R-:W-:-:S03]  /*0d80*/  @!P1 FADD R9, R9, R14 ;  /* 0x0000000e09099221 */ /* 0x000fc60000000000 */
[----:B-----5:R-:W-:Y:S01]  /*0d90*/  @!P2 FADD R7, R7, R20 ;  /* 0x000000140707a221 */ /* 0x020fe20000000000 */
[----:B------:R-:W-:-:S03]  /*0da0*/  @!P2 FADD R9, R9, R18 ;  /* 0x000000120909a221 */ /* 0x000fc60000000000 */
[----:B--2---:R-:W-:Y:S01]  /*0db0*/  @!P3 FADD R7, R7, R24 ;  /* 0x000000180707b221 */ /* 0x004fe20000000000 */
[----:B------:R-:W-:-:S03]  /*0dc0*/  @!P3 FADD R9, R9, R22 ;  /* 0x000000160909b221 */ /* 0x000fc60000000000 */
[----:B------:R-:W-:Y:S01]  /*0dd0*/  @!P4 FADD R7, R7, R28 ;  /* 0x0000001c0707c221 */ /* 0x000fe20000000000 */
[----:B------:R-:W-:-:S03]  /*0de0*/  @!P4 FADD R9, R9, R26 ;  /* 0x0000001a0909c221 */ /* 0x000fc60000000000 */
[----:B------:R-:W-:Y:S01]  /*0df0*/  @!P6 FADD R7, R7, R15 ;  /* 0x0000000f0707e221 */ /* 0x000fe20000000000 */
[----:B------:R-:W-:Y:S01]  /*0e00*/  IADD3 R2, P1, PT, R10, 0x20, RZ ;  /* 0x000000200a027810 */ /* 0x000fe20007f3e0ff */
[----:B------:R-:W-:Y:S01]  /*0e10*/  @!P6 FADD R9, R9, R13 ;  /* 0x0000000d0909e221 */ /* 0x000fe20000000000 */
[----:B------:R-:W-:-:S03]  /*0e20*/  IADD3 R4, P0, PT, R4, 0x10, RZ ;  /* 0x0000001004047810 */ /* 0x000fc60007f1e0ff */
[----:B------:R-:W-:Y:S02]  /*0e30*/  IMAD.X R3, RZ, RZ, R11, P1 ;  /* 0x000000ffff037224 */ /* 0x000fe400008e060b */
[----:B------:R-:W-:Y:S01]  /*0e40*/  @!P5 FADD R7, R7, R19 ;  /* 0x000000130707d221 */ /* 0x000fe20000000000 */
[----:B------:R-:W-:Y:S01]  /*0e50*/  IADD3.X R19, PT, PT, RZ, R5, RZ, P0, !PT ;  /* 0x00000005ff137210 */ /* 0x000fe200007fe4ff */
[----:B------:R-:W-:-:S07]  /*0e60*/  @!P5 FADD R9, R9, R17 ;  /* 0x000000110909d221 */ /* 0x000fce0000000000 */
.L_x_6:
[----:B------:R-:W-:-:S09]  /*0e70*/  UISETP.NE.OR UP0, UPT, UR5, URZ, UP0 ;  /* 0x000000ff0500728c */ /* 0x000fd20008705670 */
[----:B------:R-:W-:Y:S05]  /*0e80*/  BRA.U !UP0, `(.L_x_2) ;  /* 0x0000000108987547 */ /* 0x000fea000b800000 */
.L_x_3:
[----:B------:R-:W-:-:S05]  /*0e90*/  IMAD.MOV.U32 R5, RZ, RZ, R19 ;  /* 0x000000ffff057224 */ /* 0x000fca00078e0013 */
[----:B------:R-:W2:Y:S04]  /*0ea0*/  LDG.E R11, desc[UR12][R4.64+-0x8] ;  /* 0xfffff80c040b7981 */ /* 0x000ea8000c1e1900 */
[----:B------:R-:W3:Y:S04]  /*0eb0*/  LDG.E R13, desc[UR12][R4.64+-0x4] ;  /* 0xfffffc0c040d7981 */ /* 0x000ee8000c1e1900 */
[----:B------:R-:W4:Y:S04]  /*0ec0*/  LDG.E R15, desc[UR12][R4.64] ;  /* 0x0000000c040f7981 */ /* 0x000f28000c1e1900 */
[----:B------:R-:W5:Y:S01]  /*0ed0*/  LDG.E R17, desc[UR12][R4.64+0x4] ;  /* 0x0000040c04117981 */ /* 0x000f62000c1e1900 */
[----:B--2---:R-:W-:-:S02]  /*0ee0*/  ISETP.NE.AND P0, PT, R11, R6, PT ;  /* 0x000000060b00720c */ /* 0x004fc40003f05270 */
[-C--:B---3--:R-:W-:Y:S02]  /*0ef0*/  ISETP.NE.AND P1, PT, R13, R6.reuse, PT ;  /* 0x000000060d00720c */ /* 0x088fe40003f25270 */
[-C--:B----4-:R-:W-:Y:S02]  /*0f00*/  ISETP.NE.AND P2, PT, R15, R6.reuse, PT ;  /* 0x000000060f00720c */ /* 0x090fe40003f45270 */
[----:B-----5:R-:W-:-:S07]  /*0f10*/  ISETP.NE.AND P3, PT, R17, R6, PT ;  /* 0x000000061100720c */ /* 0x020fce0003f65270 */
[----:B------:R-:W2:Y:S04]  /*0f20*/  @!P0 LDG.E R8, desc[UR12][R2.64+-0x10] ;  /* 0xfffff00c02088981 */ /* 0x000ea8000c1e1900 */
[----:B------:R-:W3:Y:S04]  /*0f30*/  @!P0 LDG.E R10, desc[UR12][R2.64+-0xc] ;  /* 0xfffff40c020a8981 */ /* 0x000ee8000c1e1900 */
[----:B------:R-:W4:Y:S04]  /*0f40*/  @!P1 LDG.E R12, desc[UR12][R2.64+-0x8] ;  /* 0xfffff80c020c9981 */ /* 0x000f28000c1e1900 */
[----:B------:R-:W5:Y:S04]  /*0f50*/  @!P1 LDG.E R14, desc[UR12][R2.64+-0x4] ;  /* 0xfffffc0c020e9981 */ /* 0x000f68000c1e1900 */
[----:B------:R-:W5:Y:S04]  /*0f60*/  @!P2 LDG.E R16, desc[UR12][R2.64] ;  /* 0x0000000c0210a981 */ /* 0x000f68000c1e1900 */
[----:B------:R-:W5:Y:S04]  /*0f70*/  @!P2 LDG.E R18, desc[UR12][R2.64+0x4] ;  /* 0x0000040c0212a981 */ /* 0x000f68000c1e1900 */
[----:B------:R-:W5:Y:S04]  /*0f80*/  @!P3 LDG.E R20, desc[UR12][R2.64+0x8] ;  /* 0x0000080c0214b981 */ /* 0x000f68000c1e1900 */
[----:B------:R0:W5:Y:S01]  /*0f90*/  @!P3 LDG.E R22, desc[UR12][R2.64+0xc] ;  /* 0x00000c0c0216b981 */ /* 0x000162000c1e1900 */
[----:B------:R-:W-:Y:S01]  /*0fa0*/  UIADD3 UR5, UPT, UPT, UR5, 0x4, URZ ;  /* 0x0000000405057890 */ /* 0x000fe2000fffe0ff */
[----:B------:R-:W-:-:S03]  /*0fb0*/  @!P0 VIADD R0, R0, 0x1 ;  /* 0x0000000100008836 */ /* 0x000fc60000000000 */
[----:B------:R-:W-:Y:S02]  /*0fc0*/  UISETP.NE.AND UP0, UPT, UR5, URZ, UPT ;  /* 0x000000ff0500728c */ /* 0x000fe4000bf05270 */
[----:B------:R-:W-:-:S05]  /*0fd0*/  @!P1 IADD3 R0, PT, PT, R0, 0x1, RZ ;  /* 0x0000000100009810 */ /* 0x000fca0007ffe0ff */
[----:B------:R-:W-:-:S04]  /*0fe0*/  @!P2 VIADD R0, R0, 0x1 ;  /* 0x000000010000a836 */ /* 0x000fc80000000000 */
[----:B------:R-:W-:Y:S02]  /*0ff0*/  @!P3 VIADD R0, R0, 0x1 ;  /* 0x000000010000b836 */ /* 0x000fe40000000000 */
[----:B--2---:R-:W-:Y:S01]  /*1000*/  @!P0 FADD R9, R9, R8 ;  /* 0x0000000809098221 */ /* 0x004fe20000000000 */
[----:B------:R-:W-:Y:S01]  /*1010*/  IADD3 R8, P4, PT, R2, 0x20, RZ ;  /* 0x0000002002087810 */ /* 0x000fe20007f9e0ff */
[----:B---3--:R-:W-:-:S03]  /*1020*/  @!P0 FADD R7, R7, R10 ;  /* 0x0000000a07078221 */ /* 0x008fc60000000000 */
[----:B------:R-:W-:Y:S02]  /*1030*/  IADD3.X R11, PT, PT, RZ, R3, RZ, P4, !PT ;  /* 0x00000003ff0b7210 */ /* 0x000fe400027fe4ff */
[----:B------:R-:W-:Y:S01]  /*1040*/  IADD3 R4, P0, PT, R4, 0x10, RZ ;  /* 0x0000001004047810 */ /* 0x000fe20007f1e0ff */
[----:B----4-:R-:W-:Y:S01]  /*1050*/  @!P1 FADD R9, R9, R12 ;  /* 0x0000000c09099221 */ /* 0x010fe20000000000 */
[----:B0-----:R-:W-:Y:S01]  /*1060*/  MOV R2, R8 ;  /* 0x0000000800027202 */ /* 0x001fe20000000f00 */
[----:B------:R-:W-:Y:S01]  /*1070*/  IMAD.MOV.U32 R3, RZ, RZ, R11 ;  /* 0x000000ffff037224 */ /* 0x000fe200078e000b */
[----:B------:R-:W-:Y:S01]  /*1080*/  IADD3.X R19, PT, PT, RZ, R5, RZ, P0, !PT ;  /* 0x00000005ff137210 */ /* 0x000fe200007fe4ff */
[----:B-----5:R-:W-:Y:S01]  /*1090*/  @!P1 FADD R7, R7, R14 ;  /* 0x0000000e07079221 */ /* 0x020fe20000000000 */
[----:B------:R-:W-:-:S03]  /*10a0*/  @!P2 FADD R9, R9, R16 ;  /* 0x000000100909a221 */ /* 0x000fc60000000000 */
[----:B------:R-:W-:Y:S01]  /*10b0*/  @!P2 FADD R7, R7, R18 ;  /* 0x000000120707a221 */ /* 0x000fe20000000000 */
[----:B------:R-:W-:-:S03]  /*10c0*/  @!P3 FADD R9, R9, R20 ;  /* 0x000000140909b221 */ /* 0x000fc60000000000 */
[----:B------:R-:W-:Y:S01]  /*10d0*/  @!P3 FADD R7, R7, R22 ;  /* 0x000000160707b221 */ /* 0x000fe20000000000 */
[----:B------:R-:W-:Y:S06]  /*10e0*/  BRA.U UP0, `(.L_x_3) ;  /* 0xfffffffd00687547 */ /* 0x000fec000b83ffff */
.L_x_2:
[----:B------:R-:W-:-:S09]  /*10f0*/  UISETP.NE.AND UP0, UPT, UR10, URZ, UPT ;  /* 0x000000ff0a00728c */ /* 0x000fd2000bf05270 */
[----:B------:R-:W-:Y:S05]  /*1100*/  BRA.U !UP0, `(.L_x_1) ;  /* 0x00000001086c7547 */ /* 0x000fea000b800000 */
[----:B------:R-:W0:Y:S01]  /*1110*/  LDCU.64 UR6, c[0x0][0x380] ;  /* 0x00007000ff0677ac */ /* 0x000e220008000a00 */
[----:B------:R-:W1:Y:S01]  /*1120*/  LDCU.64 UR8, c[0x0][0x390] ;  /* 0x00007200ff0877ac */ /* 0x000e620008000a00 */
[----:B------:R-:W-:Y:S02]  /*1130*/  UIADD3 UR10, UPT, UPT, -UR10, URZ, URZ ;  /* 0x000000ff0a0a7290 */ /* 0x000fe4000fffe1ff */
[----:B0-----:R-:W-:-:S04]  /*1140*/  UIMAD.WIDE.U32 UR6, UR4, 0x8, UR6 ;  /* 0x00000008040678a5 */ /* 0x001fc8000f8e0006 */
[----:B------:R-:W-:Y:S02]  /*1150*/  UIADD3 UR11, UP0, UPT, UR6, 0x4, URZ ;  /* 0x00000004060b7890 */ /* 0x000fe4000ff1e0ff */
[----:B-1----:R-:W-:Y:S02]  /*1160*/  UIMAD.WIDE.U32 UR4, UR4, 0x4, UR8 ;  /* 0x00000004040478a5 */ /* 0x002fe4000f8e0008 */
[----:B------:R-:W-:Y:S02]  /*1170*/  UIADD3.X UR6, UPT, UPT, URZ, UR7, URZ, UP0, !UPT ;  /* 0x00000007ff067290 */ /* 0x000fe400087fe4ff */
[----:B------:R-:W-:-:S04]  /*1180*/  MOV R5, UR11 ;  /* 0x0000000b00057c02 */ /* 0x000fc80008000f00 */
[----:B------:R-:W-:-:S07]  /*1190*/  IMAD.U32 R10, RZ, RZ, UR6 ;  /* 0x00000006ff0a7e24 */ /* 0x000fce000f8e00ff */
.L_x_7:
[----:B------:R-:W-:Y:S01]  /*11a0*/  IMAD.U32 R3, RZ, RZ, UR5 ;  /* 0x00000005ff037e24 */ /* 0x000fe2000f8e00ff */
[----:B------:R-:W-:-:S05]  /*11b0*/  MOV R2, UR4 ;  /* 0x0000000400027c02 */ /* 0x000fca0008000f00 */
[----:B------:R0:W2:Y:S02]  /*11c0*/  LDG.E R3, desc[UR12][R2.64] ;  /* 0x0000000c02037981 */ /* 0x0000a4000c1e1900 */
[----:B0-----:R-:W-:Y:S02]  /*11d0*/  MOV R2, R5 ;  /* 0x0000000500027202 */ /* 0x001fe40000000f00 */
[----:B--2---:R-:W-:Y:S01]  /*11e0*/  ISETP.NE.AND P0, PT, R3, R6, PT ;  /* 0x000000060300720c */ /* 0x004fe20003f05270 */
[----:B------:R-:W-:-:S12]  /*11f0*/  IMAD.MOV.U32 R3, RZ, RZ, R10 ;  /* 0x000000ffff037224 */ /* 0x000fd800078e000a */
[----:B------:R-:W2:Y:S04]  /*1200*/  @!P0 LDG.E R4, desc[UR12][R2.64+-0x4] ;  /* 0xfffffc0c02048981 */ /* 0x000ea8000c1e1900 */
[----:B------:R-:W3:Y:S01]  /*1210*/  @!P0 LDG.E R8, desc[UR12][R2.64] ;  /* 0x0000000c02088981 */ /* 0x000ee2000c1e1900 */
[----:B------:R-:W-:Y:S01]  /*1220*/  UIADD3 UR4, UP0, UPT, UR4, 0x4, URZ ;  /* 0x0000000404047890 */ /* 0x000fe2000ff1e0ff */
[----:B------:R-:W-:Y:S01]  /*1230*/  IADD3 R5, P1, PT, R2, 0x8, RZ ;  /* 0x0000000802057810 */ /* 0x000fe20007f3e0ff */
[----:B------:R-:W-:Y:S01]  /*1240*/  UIADD3 UR10, UPT, UPT, UR10, 0x1, URZ ;  /* 0x000000010a0a7890 */ /* 0x000fe2000fffe0ff */
[----:B------:R-:W-:Y:S01]  /*1250*/  @!P0 VIADD R0, R0, 0x1 ;  /* 0x0000000100008836 */ /* 0x000fe20000000000 */
[----:B------:R-:W-:Y:S01]  /*1260*/  UIADD3.X UR5, UPT, UPT, URZ, UR5, URZ, UP0, !UPT ;  /* 0x00000005ff057290 */ /* 0x000fe200087fe4ff */
[----:B------:R-:W-:Y:S01]  /*1270*/  IADD3.X R10, PT, PT, RZ, R3, RZ, P1, !PT ;  /* 0x00000003ff0a7210 */ /* 0x000fe20000ffe4ff */
[----:B------:R-:W-:Y:S01]  /*1280*/  UISETP.NE.AND UP0, UPT, UR10, URZ, UPT ;  /* 0x000000ff0a00728c */ /* 0x000fe2000bf05270 */
[----:B--2---:R-:W-:Y:S01]  /*1290*/  @!P0 FADD R9, R9, R4 ;  /* 0x0000000409098221 */ /* 0x004fe20000000000 */
[----:B---3--:R-:W-:-:S07]  /*12a0*/  @!P0 FADD R7, R7, R8 ;  /* 0x0000000807078221 */ /* 0x008fce0000000000 */
[----:B------:R-:W-:Y:S05]  /*12b0*/  BRA.U UP0, `(.L_x_7) ;  /* 0xfffffffd00b87547 */ /* 0x000fea000b83ffff */
.L_x_1:
[----:B------:R-:W-:-:S13]  /*12c0*/  ISETP.GE.AND P0, PT, R0, 0x1, PT ;  /* 0x000000010000780c */ /* 0x000fda0003f06270 */
[----:B------:R-:W-:Y:S05]  /*12d0*/  @!P0 EXIT ;  /* 0x000000000000894d */ /* 0x000fea0003800000 */
[----:B------:R-:W-:Y:S01]  /*12e0*/  I2FP.F32.U32 R3, R0 ;  /* 0x0000000000037245 */ /* 0x000fe20000201000 */
[----:B------:R-:W-:Y:S01]  /*12f0*/  BSSY.RECONVERGENT B0, `(.L_x_8) ;  /* 0x000000e000007945 */ /* 0x000fe20003800200 */
[----:B------:R-:W-:Y:S02]  /*1300*/  SHF.L.U32 R4, R6, 0x1, RZ ;  /* 0x0000000106047819 */ /* 0x000fe400000006ff */
[----:B------:R-:W0:Y:S08]  /*1310*/  MUFU.RCP R0, R3 ;  /* 0x0000000300007308 */ /* 0x000e300000001000 */
[----:B------:R-:W1:Y:S01]  /*1320*/  FCHK P0, R9, R3 ;  /* 0x0000000309007302 */ /* 0x000e620000000000 */
[----:B0-----:R-:W-:-:S04]  /*1330*/  FFMA R5, -R3, R0, 1 ;  /* 0x3f80000003057423 */ /* 0x001fc80000000100 */
[----:B------:R-:W-:-:S04]  /*1340*/  FFMA R0, R0, R5, R0 ;  /* 0x0000000500007223 */ /* 0x000fc80000000000 */
[----:B------:R-:W-:-:S04]  /*1350*/  FFMA R2, R0, R9, RZ ;  /* 0x0000000900027223 */ /* 0x000fc800000000ff */
[----:B------:R-:W-:-:S04]  /*1360*/  FFMA R5, -R3, R2, R9 ;  /* 0x0000000203057223 */ /* 0x000fc80000000109 */
[----:B------:R-:W-:Y:S01]  /*1370*/  FFMA R11, R0, R5, R2 ;  /* 0x00000005000b7223 */ /* 0x000fe20000000002 */
[----:B-1----:R-:W-:Y:S06]  /*1380*/  @!P0 BRA `(.L_x_9) ;  /* 0x0000000000108947 */ /* 0x002fec0003800000 */
[----:B------:R-:W-:Y:S01]  /*1390*/  IMAD.MOV.U32 R0, RZ, RZ, R9 ;  /* 0x000000ffff007224 */ /* 0x000fe200078e0009 */
[----:B------:R-:W-:-:S07]  /*13a0*/  MOV R2, 0x13c0 ;  /* 0x000013c000027802 */ /* 0x000fce0000000f00 */
[----:B------:R-:W-:Y:S05]  /*13b0*/  CALL.REL.NOINC `($__internal_0_$__cuda_sm3x_div_rn_noftz_f32_slowpath) ;  /* 0x0000000000547944 */ /* 0x000fea0003c00000 */
[----:B------:R-:W-:-:S07]  /*13c0*/  MOV R11, R0 ;  /* 0x00000000000b7202 */ /* 0x000fce0000000f00 */
.L_x_9:
[----:B------:R-:W-:Y:S05]  /*13d0*/  BSYNC.RECONVERGENT B0 ;  /* 0x0000000000007941 */ /* 0x000fea0003800200 */
.L_x_8:
[----:B------:R-:W0:Y:S01]  /*13e0*/  LDC.64 R8, c[0x0][0x388] ;  /* 0x0000e200ff087b82 */ /* 0x000e220000000a00 */
[----:B------:R-:W1:Y:S01]  /*13f0*/  MUFU.RCP R0, R3 ;  /* 0x0000000300007308 */ /* 0x000e620000001000 */
[----:B------:R-:W-:Y:S07]  /*1400*/  BSSY.RECONVERGENT B0, `(.L_x_10) ;  /* 0x000000e000007945 */ /* 0x000fee0003800200 */
[----:B------:R-:W2:Y:S01]  /*1410*/  FCHK P0, R7, R3 ;  /* 0x0000000307007302 */ /* 0x000ea20000000000 */
[----:B0-----:R-:W-:-:S04]  /*1420*/  IMAD.WIDE.U32 R4, R4, 0x4, R8 ;  /* 0x0000000404047825 */ /* 0x001fc800078e0008 */
[----:B-1----:R-:W-:Y:S01]  /*1430*/  FFMA R9, -R3, R0, 1 ;  /* 0x3f80000003097423 */ /* 0x002fe20000000100 */
[----:B------:R0:W-:Y:S03]  /*1440*/  STG.E desc[UR12][R4.64], R11 ;  /* 0x0000000b04007986 */ /* 0x0001e6000c10190c */
[----:B------:R-:W-:-:S04]  /*1450*/  FFMA R0, R0, R9, R0 ;  /* 0x0000000900007223 */ /* 0x000fc80000000000 */
[----:B------:R-:W-:-:S04]  /*1460*/  FFMA R2, R0, R7, RZ ;  /* 0x0000000700027223 */ /* 0x000fc800000000ff */
[----:B------:R-:W-:-:S04]  /*1470*/  FFMA R9, -R3, R2, R7 ;  /* 0x0000000203097223 */ /* 0x000fc80000000107 */
[----:B------:R-:W-:Y:S01]  /*1480*/  FFMA R9, R0, R9, R2 ;  /* 0x0000000900097223 */ /* 0x000fe20000000002 */
[----:B0-2---:R-:W-:Y:S06]  /*1490*/  @!P0 BRA `(.L_x_11) ;  /* 0x0000000000108947 */ /* 0x005fec0003800000 */
[----:B------:R-:W-:Y:S01]  /*14a0*/  IMAD.MOV.U32 R0, RZ, RZ, R7 ;  /* 0x000000ffff007224 */ /* 0x000fe200078e0007 */
[----:B------:R-:W-:-:S07]  /*14b0*/  MOV R2, 0x14d0 ;  /* 0x000014d000027802 */ /* 0x000fce0000000f00 */
[----:B------:R-:W-:Y:S05]  /*14c0*/  CALL.REL.NOINC `($__internal_0_$__cuda_sm3x_div_rn_noftz_f32_slowpath) ;  /* 0x0000000000107944 */ /* 0x000fea0003c00000 */
[----:B------:R-:W-:-:S07]  /*14d0*/  MOV R9, R0 ;  /* 0x0000000000097202 */ /* 0x000fce0000000f00 */
.L_x_11:
[----:B------:R-:W-:Y:S05]  /*14e0*/  BSYNC.RECONVERGENT B0 ;  /* 0x0000000000007941 */ /* 0x000fea0003800200 */
.L_x_10:
[----:B------:R-:W-:Y:S01]  /*14f0*/  STG.E desc[UR12][R4.64+0x4], R9 ;  /* 0x0000040904007986 */ /* 0x000fe2000c10190c */
[----:B------:R-:W-:Y:S05]  /*1500*/  EXIT ;  /* 0x000000000000794d */ /* 0x000fea0003800000 */
        .weak           $__internal_0_$__cuda_sm3x_div_rn_noftz_f32_slowpath
        .type           $__internal_0_$__cuda_sm3x_div_rn_noftz_f32_slowpath,@function
        .size           $__internal_0_$__cuda_sm3x_div_rn_noftz_f32_slowpath,(.L_x_25 - $__internal_0_$__cuda_sm3x_div_rn_noftz_f32_slowpath)
$__internal_0_$__cuda_sm3x_div_rn_noftz_f32_slowpath:
[--C-:B------:R-:W-:Y:S01]  /*1510*/  SHF.R.U32.HI R8, RZ, 0x17, R3.reuse ;  /* 0x00000017ff087819 */ /* 0x100fe20000011603 */
[----:B------:R-:W-:Y:S01]  /*1520*/  BSSY.RECONVERGENT B1, `(.L_x_12) ;  /* 0x0000063000017945 */ /* 0x000fe20003800200 */
[----:B------:R-:W-:Y:S01]  /*1530*/  SHF.R.U32.HI R6, RZ, 0x17, R0 ;  /* 0x00000017ff067819 */ /* 0x000fe20000011600 */
[----:B------:R-:W-:Y:S01]  /*1540*/  IMAD.MOV.U32 R9, RZ, RZ, R3 ;  /* 0x000000ffff097224 */ /* 0x000fe200078e0003 */
[----:B------:R-:W-:Y:S02]  /*1550*/  LOP3.LUT R14, R8, 0xff, RZ, 0xc0, !PT ;  /* 0x000000ff080e7812 */ /* 0x000fe400078ec0ff */
[----:B------:R-:W-:-:S03]  /*1560*/  LOP3.LUT R12, R6, 0xff, RZ, 0xc0, !PT ;  /* 0x000000ff060c7812 */ /* 0x000fc600078ec0ff */
[----:B------:R-:W-:Y:S01]  /*1570*/  VIADD R10, R14, 0xffffffff ;  /* 0xffffffff0e0a7836 */ /* 0x000fe20000000000 */
[----:B------:R-:W-:-:S04]  /*1580*/  IADD3 R8, PT, PT, R12, -0x1, RZ ;  /* 0xffffffff0c087810 */ /* 0x000fc80007ffe0ff */
[----:B------:R-:W-:-:S04]  /*1590*/  ISETP.GT.U32.AND P0, PT, R10, 0xfd, PT ;  /* 0x000000fd0a00780c */ /* 0x000fc80003f04070 */
[----:B------:R-:W-:-:S13]  /*15a0*/  ISETP.GT.U32.OR P0, PT, R8, 0xfd, P0 ;  /* 0x000000fd0800780c */ /* 0x000fda0000704470 */
[----:B------:R-:W-:Y:S01]  /*15b0*/  @!P0 MOV R6, RZ ;  /* 0x000000ff00068202 */ /* 0x000fe20000000f00 */
[----:B------:R-:W-:Y:S06]  /*15c0*/  @!P0 BRA `(.L_x_13) ;  /* 0x00000000005c8947 */ /* 0x000fec0003800000 */
[----:B------:R-:W-:Y:S02]  /*15d0*/  FSETP.GTU.FTZ.AND P0, PT, |R0|, +INF , PT ;  /* 0x7f8000000000780b */ /* 0x000fe40003f1c200 */
[----:B------:R-:W-:-:S04]  /*15e0*/  FSETP.GTU.FTZ.AND P1, PT, |R3|, +INF , PT ;  /* 0x7f8000000300780b */ /* 0x000fc80003f3c200 */
[----:B------:R-:W-:-:S13]  /*15f0*/  PLOP3.LUT P0, PT, P0, P1, PT, 0xf8, 0x8f ;  /* 0x00000000008f781c */ /* 0x000fda0000703f70 */
[----:B------:R-:W-:Y:S05]  /*1600*/  @P0 BRA `(.L_x_14) ;  /* 0x00000004004c0947 */ /* 0x000fea0003800000 */
[----:B------:R-:W-:-:S13]  /*1610*/  LOP3.LUT P0, RZ, R9, 0x7fffffff, R0, 0xc8, !PT ;  /* 0x7fffffff09ff7812 */ /* 0x000fda000780c800 */
[----:B------:R-:W-:Y:S05]  /*1620*/  @!P0 BRA `(.L_x_15) ;  /* 0x00000004003c8947 */ /* 0x000fea0003800000 */
[C---:B------:R-:W-:Y:S02]  /*1630*/  FSETP.NEU.FTZ.AND P0, PT, |R0|.reuse, +INF , PT ;  /* 0x7f8000000000780b */ /* 0x040fe40003f1d200 */
[----:B------:R-:W-:Y:S02]  /*1640*/  FSETP.NEU.FTZ.AND P2, PT, |R3|, +INF , PT ;  /* 0x7f8000000300780b */ /* 0x000fe40003f5d200 */
[----:B------:R-:W-:-:S11]  /*1650*/  FSETP.NEU.FTZ.AND P1, PT, |R0|, +INF , PT ;  /* 0x7f8000000000780b */ /* 0x000fd60003f3d200 */
[----:B------:R-:W-:Y:S05]  /*1660*/  @!P2 BRA !P0, `(.L_x_15) ;  /* 0x00000004002ca947 */ /* 0x000fea0004000000 */
[----:B------:R-:W-:-:S04]  /*1670*/  LOP3.LUT P0, RZ, R0, 0x7fffffff, RZ, 0xc0, !PT ;  /* 0x7fffffff00ff7812 */ /* 0x000fc8000780c0ff */
[----:B------:R-:W-:-:S13]  /*1680*/  PLOP3.LUT P0, PT, P2, P0, PT, 0x2f, 0xf2 ;  /* 0x0000000000f2781c */ /* 0x000fda0001700577 */
[----:B------:R-:W-:Y:S05]  /*1690*/  @P0 BRA `(.L_x_16) ;  /* 0x0000000400180947 */ /* 0x000fea0003800000 */
[----:B------:R-:W-:-:S04]  /*16a0*/  LOP3.LUT P0, RZ, R9, 0x7fffffff, RZ, 0xc0, !PT ;  /* 0x7fffffff09ff7812 */ /* 0x000fc8000780c0ff */
[----:B------:R-:W-:-:S13]  /*16b0*/  PLOP3.LUT P0, PT, P1, P0, PT, 0x2f, 0xf2 ;  /* 0x0000000000f2781c */ /* 0x000fda0000f00577 */
[----:B------:R-:W-:Y:S05]  /*16c0*/  @P0 BRA `(.L_x_17) ;  /* 0x0000000400000947 */ /* 0x000fea0003800000 */
[----:B------:R-:W-:Y:S02]  /*16d0*/  ISETP.GE.AND P0, PT, R8, RZ, PT ;  /* 0x000000ff0800720c */ /* 0x000fe40003f06270 */
[----:B------:R-:W-:-:S11]  /*16e0*/  ISETP.GE.AND P1, PT, R10, RZ, PT ;  /* 0x000000ff0a00720c */ /* 0x000fd60003f26270 */
[----:B------:R-:W-:Y:S01]  /*16f0*/  @P0 IMAD.MOV.U32 R6, RZ, RZ, RZ ;  /* 0x000000ffff060224 */ /* 0x000fe200078e00ff */
[----:B------:R-:W-:Y:S01]  /*1700*/  @!P0 MOV R6, 0xffffffc0 ;  /* 0xffffffc000068802 */ /* 0x000fe20000000f00 */
[----:B------:R-:W-:Y:S01]  /*1710*/  @!P0 FFMA R0, R0, 1.84467440737095516160e+19, RZ ;  /* 0x5f80000000008823 */ /* 0x000fe200000000ff */
[----:B------:R-:W-:-:S03]  /*1720*/  @!P1 FFMA R9, R3, 1.84467440737095516160e+19, RZ ;  /* 0x5f80000003099823 */ /* 0x000fc600000000ff */
[----:B------:R-:W-:-:S07]  /*1730*/  @!P1 VIADD R6, R6, 0x40 ;  /* 0x0000004006069836 */ /* 0x000fce0000000000 */
.L_x_13:
[----:B------:R-:W-:Y:S01]  /*1740*/  LEA R8, R14, 0xc0800000, 0x17 ;  /* 0xc08000000e087811 */ /* 0x000fe200078eb8ff */
[----:B------:R-:W-:Y:S03]  /*1750*/  BSSY.RECONVERGENT B2, `(.L_x_18) ;  /* 0x0000036000027945 */ /* 0x000fe60003800200 */
[----:B------:R-:W-:Y:S01]  /*1760*/  IADD3 R8, PT, PT, -R8, R9, RZ ;  /* 0x0000000908087210 */ /* 0x000fe20007ffe1ff */
[----:B------:R-:W-:-:S03]  /*1770*/  VIADD R9, R12, 0xffffff81 ;  /* 0xffffff810c097836 */ /* 0x000fc60000000000 */
[----:B------:R-:W0:Y:S01]  /*1780*/  MUFU.RCP R10, R8 ;  /* 0x00000008000a7308 */ /* 0x000e220000001000 */
[----:B------:R-:W-:Y:S01]  /*1790*/  FADD.FTZ R11, -R8, -RZ ;  /* 0x800000ff080b7221 */ /* 0x000fe20000010100 */
[C---:B------:R-:W-:Y:S01]  /*17a0*/  IMAD R0, R9.reuse, -0x800000, R0 ;  /* 0xff80000009007824 */ /* 0x040fe200078e0200 */
[----:B------:R-:W-:-:S04]  /*17b0*/  IADD3 R9, PT, PT, R9, 0x7f, -R14 ;  /* 0x0000007f09097810 */ /* 0x000fc80007ffe80e */
[----:B------:R-:W-:Y:S01]  /*17c0*/  IADD3 R9, PT, PT, R9, R6, RZ ;  /* 0x0000000609097210 */ /* 0x000fe20007ffe0ff */
[----:B0-----:R-:W-:-:S04]  /*17d0*/  FFMA R13, R10, R11, 1 ;  /* 0x3f8000000a0d7423 */ /* 0x001fc8000000000b */
[----:B------:R-:W-:-:S04]  /*17e0*/  FFMA R15, R10, R13, R10 ;  /* 0x0000000d0a0f7223 */ /* 0x000fc8000000000a */
[----:B------:R-:W-:-:S04]  /*17f0*/  FFMA R10, R0, R15, RZ ;  /* 0x0000000f000a7223 */ /* 0x000fc800000000ff */
[----:B------:R-:W-:-:S04]  /*1800*/  FFMA R13, R11, R10, R0 ;  /* 0x0000000a0b0d7223 */ /* 0x000fc80000000000 */
[----:B------:R-:W-:-:S04]  /*1810*/  FFMA R10, R15, R13, R10 ;  /* 0x0000000d0f0a7223 */ /* 0x000fc8000000000a */
[----:B------:R-:W-:-:S04]  /*1820*/  FFMA R11, R11, R10, R0 ;  /* 0x0000000a0b0b7223 */ /* 0x000fc80000000000 */
[----:B------:R-:W-:-:S05]  /*1830*/  FFMA R0, R15, R11, R10 ;  /* 0x0000000b0f007223 */ /* 0x000fca000000000a */
[----:B------:R-:W-:-:S04]  /*1840*/  SHF.R.U32.HI R8, RZ, 0x17, R0 ;  /* 0x00000017ff087819 */ /* 0x000fc80000011600 */
[----:B------:R-:W-:-:S05]  /*1850*/  LOP3.LUT R8, R8, 0xff, RZ, 0xc0, !PT ;  /* 0x000000ff08087812 */ /* 0x000fca00078ec0ff */
[----:B------:R-:W-:-:S05]  /*1860*/  IMAD.IADD R12, R8, 0x1, R9 ;  /* 0x00000001080c7824 */ /* 0x000fca00078e0209 */
[----:B------:R-:W-:-:S04]  /*1870*/  IADD3 R6, PT, PT, R12, -0x1, RZ ;  /* 0xffffffff0c067810 */ /* 0x000fc80007ffe0ff */
[----:B------:R-:W-:-:S13]  /*1880*/  ISETP.GE.U32.AND P0, PT, R6, 0xfe, PT ;  /* 0x000000fe0600780c */ /* 0x000fda0003f06070 */
[----:B------:R-:W-:Y:S05]  /*1890*/  @!P0 BRA `(.L_x_19) ;  /* 0x0000000000808947 */ /* 0x000fea0003800000 */
[----:B------:R-:W-:-:S13]  /*18a0*/  ISETP.GT.AND P0, PT, R12, 0xfe, PT ;  /* 0x000000fe0c00780c */ /* 0x000fda0003f04270 */
[----:B------:R-:W-:Y:S05]  /*18b0*/  @P0 BRA `(.L_x_20) ;  /* 0x00000000006c0947 */ /* 0x000fea0003800000 */
[----:B------:R-:W-:-:S13]  /*18c0*/  ISETP.GE.AND P0, PT, R12, 0x1, PT ;  /* 0x000000010c00780c */ /* 0x000fda0003f06270 */
[----:B------:R-:W-:Y:S05]  /*18d0*/  @P0 BRA `(.L_x_21) ;  /* 0x0000000000740947 */ /* 0x000fea0003800000 */
[----:B------:R-:W-:Y:S02]  /*18e0*/  ISETP.GE.AND P0, PT, R12, -0x18, PT ;  /* 0xffffffe80c00780c */ /* 0x000fe40003f06270 */
[----:B------:R-:W-:-:S11]  /*18f0*/  LOP3.LUT R0, R0, 0x80000000, RZ, 0xc0, !PT ;  /* 0x8000000000007812 */ /* 0x000fd600078ec0ff */
[----:B------:R-:W-:Y:S05]  /*1900*/  @!P0 BRA `(.L_x_21) ;  /* 0x0000000000688947 */ /* 0x000fea0003800000 */
[CCC-:B------:R-:W-:Y:S01]  /*1910*/  FFMA.RZ R6, R15.reuse, R11.reuse, R10.reuse ;  /* 0x0000000b0f067223 */ /* 0x1c0fe2000000c00a */
[CCC-:B------:R-:W-:Y:S01]  /*1920*/  FFMA.RM R9, R15.reuse, R11.reuse, R10.reuse ;  /* 0x0000000b0f097223 */ /* 0x1c0fe2000000400a */
[C---:B------:R-:W-:Y:S02]  /*1930*/  ISETP.NE.AND P2, PT, R12.reuse, RZ, PT ;  /* 0x000000ff0c00720c */ /* 0x040fe40003f45270 */
[----:B------:R-:W-:Y:S02]  /*1940*/  ISETP.NE.AND P1, PT, R12, RZ, PT ;  /* 0x000000ff0c00720c */ /* 0x000fe40003f25270 */
[----:B------:R-:W-:Y:S01]  /*1950*/  LOP3.LUT R8, R6, 0x7fffff, RZ, 0xc0, !PT ;  /* 0x007fffff06087812 */ /* 0x000fe200078ec0ff */
[----:B------:R-:W-:Y:S01]  /*1960*/  FFMA.RP R6, R15, R11, R10 ;  /* 0x0000000b0f067223 */ /* 0x000fe2000000800a */
[C---:B------:R-:W-:Y:S01]  /*1970*/  VIADD R11, R12.reuse, 0x20 ;  /* 0x000000200c0b7836 */ /* 0x040fe20000000000 */
[----:B------:R-:W-:Y:S02]  /*1980*/  IADD3 R10, PT, PT, -R12, RZ, RZ ;  /* 0x000000ff0c0a7210 */ /* 0x000fe40007ffe1ff */
[----:B------:R-:W-:-:S02]  /*1990*/  LOP3.LUT R8, R8, 0x800000, RZ, 0xfc, !PT ;  /* 0x0080000008087812 */ /* 0x000fc400078efcff */
[----:B------:R-:W-:Y:S02]  /*19a0*/  FSETP.NEU.FTZ.AND P0, PT, R6, R9, PT ;  /* 0x000000090600720b */ /* 0x000fe40003f1d000 */
[----:B------:R-:W-:Y:S02]  /*19b0*/  SHF.L.U32 R11, R8, R11, RZ ;  /* 0x0000000b080b7219 */ /* 0x000fe400000006ff */
[----:B------:R-:W-:Y:S02]  /*19c0*/  SEL R9, R10, RZ, P2 ;  /* 0x000000ff0a097207 */ /* 0x000fe40001000000 */
[----:B------:R-:W-:Y:S02]  /*19d0*/  ISETP.NE.AND P1, PT, R11, RZ, P1 ;  /* 0x000000ff0b00720c */ /* 0x000fe40000f25270 */
[----:B------:R-:W-:Y:S02]  /*19e0*/  SHF.R.U32.HI R9, RZ, R9, R8 ;  /* 0x00000009ff097219 */ /* 0x000fe40000011608 */
[----:B------:R-:W-:-:S02]  /*19f0*/  PLOP3.LUT P0, PT, P0, P1, PT, 0xf8, 0x8f ;  /* 0x00000000008f781c */ /* 0x000fc40000703f70 */
[----:B------:R-:W-:Y:S02]  /*1a00*/  SHF.R.U32.HI R11, RZ, 0x1, R9 ;  /* 0x00000001ff0b7819 */ /* 0x000fe40000011609 */
[----:B------:R-:W-:-:S04]  /*1a10*/  SEL R6, RZ, 0x1, !P0 ;  /* 0x00000001ff067807 */ /* 0x000fc80004000000 */
[----:B------:R-:W-:-:S04]  /*1a20*/  LOP3.LUT R6, R6, 0x1, R11, 0xf8, !PT ;  /* 0x0000000106067812 */ /* 0x000fc800078ef80b */
[----:B------:R-:W-:-:S05]  /*1a30*/  LOP3.LUT R6, R6, R9, RZ, 0xc0, !PT ;  /* 0x0000000906067212 */ /* 0x000fca00078ec0ff */
[----:B------:R-:W-:-:S05]  /*1a40*/  IMAD.IADD R11, R11, 0x1, R6 ;  /* 0x000000010b0b7824 */ /* 0x000fca00078e0206 */
[----:B------:R-:W-:Y:S01]  /*1a50*/  LOP3.LUT R0, R11, R0, RZ, 0xfc, !PT ;  /* 0x000000000b007212 */ /* 0x000fe200078efcff */
[----:B------:R-:W-:Y:S06]  /*1a60*/  BRA `(.L_x_21) ;  /* 0x0000000000107947 */ /* 0x000fec0003800000 */
.L_x_20:
[----:B------:R-:W-:-:S04]  /*1a70*/  LOP3.LUT R0, R0, 0x80000000, RZ, 0xc0, !PT ;  /* 0x8000000000007812 */ /* 0x000fc800078ec0ff */
[----:B------:R-:W-:Y:S01]  /*1a80*/  LOP3.LUT R0, R0, 0x7f800000, RZ, 0xfc, !PT ;  /* 0x7f80000000007812 */ /* 0x000fe200078efcff */
[----:B------:R-:W-:Y:S06]  /*1a90*/  BRA `(.L_x_21) ;  /* 0x0000000000047947 */ /* 0x000fec0003800000 */
.L_x_19:
[----:B------:R-:W-:-:S07]  /*1aa0*/  LEA R0, R9, R0, 0x17 ;  /* 0x0000000009007211 */ /* 0x000fce00078eb8ff */
.L_x_21:
[----:B------:R-:W-:Y:S05]  /*1ab0*/  BSYNC.RECONVERGENT B2 ;  /* 0x0000000000027941 */ /* 0x000fea0003800200 */
.L_x_18:
[----:B------:R-:W-:Y:S05]  /*1ac0*/  BRA `(.L_x_22) ;  /* 0x0000000000207947 */ /* 0x000fea0003800000 */
.L_x_17:
[----:B------:R-:W-:-:S04]  /*1ad0*/  LOP3.LUT R0, R9, 0x80000000, R0, 0x48, !PT ;  /* 0x8000000009007812 */ /* 0x000fc800078e4800 */
[----:B------:R-:W-:Y:S01]  /*1ae0*/  LOP3.LUT R0, R0, 0x7f800000, RZ, 0xfc, !PT ;  /* 0x7f80000000007812 */ /* 0x000fe200078efcff */
[----:B------:R-:W-:Y:S06]  /*1af0*/  BRA `(.L_x_22) ;  /* 0x0000000000147947 */ /* 0x000fec0003800000 */
.L_x_16:
[----:B------:R-:W-:Y:S01]  /*1b00*/  LOP3.LUT R0, R9, 0x80000000, R0, 0x48, !PT ;  /* 0x8000000009007812 */ /* 0x000fe200078e4800 */
[----:B------:R-:W-:Y:S06]  /*1b10*/  BRA `(.L_x_22) ;  /* 0x00000000000c7947 */ /* 0x000fec0003800000 */
.L_x_15:
[----:B------:R-:W0:Y:S01]  /*1b20*/  MUFU.RSQ R0, -QNAN ;  /* 0xffc0000000007908 */ /* 0x000e220000001400 */
[----:B------:R-:W-:Y:S05]  /*1b30*/  BRA `(.L_x_22) ;  /* 0x0000000000047947 */ /* 0x000fea0003800000 */
.L_x_14:
[----:B------:R-:W-:-:S07]  /*1b40*/  FADD.FTZ R0, R0, R3 ;  /* 0x0000000300007221 */ /* 0x000fce0000010000 */
.L_x_22:
[----:B------:R-:W-:Y:S05]  /*1b50*/  BSYNC.RECONVERGENT B1 ;  /* 0x0000000000017941 */ /* 0x000fea0003800200 */
.L_x_12:
[----:B------:R-:W-:Y:S02]  /*1b60*/  HFMA2 R9, -RZ, RZ, 0, 0 ;  /* 0x00000000ff097431 */ /* 0x000fe400000001ff */
[----:B------:R-:W-:-:S04]  /*1b70*/  IMAD.MOV.U32 R8, RZ, RZ, R2 ;  /* 0x000000ffff087224 */ /* 0x000fc800078e0002 */
[----:B0-----:R-:W-:Y:S05]  /*1b80*/  RET.REL.NODEC R8 `(_Z18RecomputeCentroidsPfS_Pii) ;  /* 0xffffffe4081c7950 */ /* 0x001fea0003c3ffff */
.L_x_23:
        /* <DEDUP_REMOVED lines=15> */
.L_x_25:


//--------------------- .text._Z14AssignClustersPfS_Pii --------------------------
	.section	.text._Z14AssignClustersPfS_Pii,"ax",@progbits
	.align	128
        .global         _Z14AssignClustersPfS_Pii
        .type           _Z14AssignClustersPfS_Pii,@function
        .size           _Z14AssignClustersPfS_Pii,(.L_x_28 - _Z14AssignClustersPfS_Pii)
        .other          _Z14AssignClustersPfS_Pii,@"STO_CUDA_ENTRY STV_DEFAULT"
_Z14AssignClustersPfS_Pii:
.text._Z14AssignClustersPfS_Pii:
[----:B------:R-:W-:Y:S01]  /*0000*/  LDC R1, c[0x0][0x37c] ;  /* 0x0000df00ff017b82 */ /* 0x000fe20000000800 */
[----:B------:R-:W0:Y:S01]  /*0010*/  S2R R3, SR_CTAID.X ;  /* 0x0000000000037919 */ /* 0x000e220000002500 */
[----:B------:R-:W0:Y:S01]  /*0020*/  LDCU UR4, c[0x0][0x360] ;  /* 0x00006c00ff0477ac */ /* 0x000e220008000800 */
[----:B------:R-:W0:Y:S01]  /*0030*/  S2R R0, SR_TID.X ;  /* 0x0000000000007919 */ /* 0x000e220000002100 */
[----:B------:R-:W1:Y:S01]  /*0040*/  LDCU UR5, c[0x0][0x398] ;  /* 0x00007300ff0577ac */ /* 0x000e620008000800 */
[----:B0-----:R-:W-:-:S05]  /*0050*/  IMAD R3, R3, UR4, R0 ;  /* 0x0000000403037c24 */ /* 0x001fca000f8e0200 */
[----:B-1----:R-:W-:-:S13]  /*0060*/  ISETP.GE.U32.AND P0, PT, R3, UR5, PT ;  /* 0x0000000503007c0c */ /* 0x002fda000bf06070 */
[----:B------:R-:W-:Y:S05]  /*0070*/  @P0 EXIT ;  /* 0x000000000000094d */ /* 0x000fea0003800000 */
[----:B------:R-:W0:Y:S01]  /*0080*/  LDC.64 R6, c[0x0][0x380] ;  /* 0x0000e000ff067b82 */ /* 0x000e220000000a00 */
[----:B------:R-:W1:Y:S01]  /*0090*/  LDCU.64 UR4, c[0x0][0x358] ;  /* 0x00006b00ff0477ac */ /* 0x000e620008000a00 */
[----:B------:R-:W-:-:S06]  /*00a0*/  SHF.L.U32 R5, R3, 0x1, RZ ;  /* 0x0000000103057819 */ /* 0x000fcc00000006ff */
[----:B------:R-:W2:Y:S01]  /*00b0*/  LDC.64 R8, c[0x0][0x388] ;  /* 0x0000e200ff087b82 */ /* 0x000ea20000000a00 */
[----:B0-----:R-:W-:-:S05]  /*00c0*/  IMAD.WIDE.U32 R6, R5, 0x4, R6 ;  /* 0x0000000405067825 */ /* 0x001fca00078e0006 */
[----:B-1----:R-:W3:Y:S04]  /*00d0*/  LDG.E R10, desc[UR4][R6.64] ;  /* 0x00000004060a7981 */ /* 0x002ee8000c1e1900 */
[----:B--2---:R-:W3:Y:S04]  /*00e0*/  LDG.E R5, desc[UR4][R8.64] ;  /* 0x0000000408057981 */ /* 0x004ee8000c1e1900 */
[----:B------:R-:W2:Y:S04]  /*00f0*/  LDG.E R11, desc[UR4][R6.64+0x4] ;  /* 0x00000404060b7981 */ /* 0x000ea8000c1e1900 */
[----:B------:R-:W2:Y:S04]  /*0100*/  LDG.E R2, desc[UR4][R8.64+0x4] ;  /* 0x0000040408027981 */ /* 0x000ea8000c1e1900 */
[----:B------:R-:W4:Y:S04]  /*0110*/  LDG.E R15, desc[UR4][R8.64+0x8] ;  /* 0x00000804080f7981 */ /* 0x000f28000c1e1900 */
[----:B------:R-:W5:Y:S04]  /*0120*/  LDG.E R12, desc[UR4][R8.64+0xc] ;  /* 0x00000c04080c7981 */ /* 0x000f68000c1e1900 */
[----:B------:R-:W5:Y:S04]  /*0130*/  LDG.E R17, desc[UR4][R8.64+0x10] ;  /* 0x0000100408117981 */ /* 0x000f68000c1e1900 */
[----:B------:R-:W5:Y:S01]  /*0140*/  LDG.E R14, desc[UR4][R8.64+0x14] ;  /* 0x00001404080e7981 */ /* 0x000f62000c1e1900 */
[----:B---3--:R-:W-:-:S02]  /*0150*/  FADD R0, R10, -R5 ;  /* 0x800000050a007221 */ /* 0x008fc40000000000 */
[----:B------:R-:W0:Y:S02]  /*0160*/  LDC.64 R4, c[0x0][0x390] ;  /* 0x0000e400ff047b82 */ /* 0x000e240000000a00 */
[----:B------:R-:W-:Y:S01]  /*0170*/  FFMA R0, R0, R0, RZ ;  /* 0x0000000000007223 */ /* 0x000fe200000000ff */
[----:B--2---:R-:W-:Y:S01]  /*0180*/  FADD R13, R11, -R2 ;  /* 0x800000020b0d7221 */ /* 0x004fe20000000000 */
[----:B----4-:R-:W-:-:S03]  /*0190*/  FADD R2, R10, -R15 ;  /* 0x8000000f0a027221 */ /* 0x010fc60000000000 */
[----:B------:R-:W-:Y:S01]  /*01a0*/  FFMA R13, R13, R13, R0 ;  /* 0x0000000d0d0d7223 */ /* 0x000fe20000000000 */
[----:B-----5:R-:W-:Y:S01]  /*01b0*/  FADD R7, R11, -R12 ;  /* 0x8000000c0b077221 */ /* 0x020fe20000000000 */
[----:B------:R-:W-:-:S03]  /*01c0*/  FFMA R2, R2, R2, RZ ;  /* 0x0000000202027223 */ /* 0x000fc600000000ff */
[----:B------:R-:W-:Y:S01]  /*01d0*/  FMNMX R13, R13, 1.00000000000000000000e+10, PT ;  /* 0x501502f90d0d7809 */ /* 0x000fe20003800000 */
[----:B------:R-:W-:Y:S01]  /*01e0*/  FADD R0, R10, -R17 ;  /* 0x800000110a007221 */ /* 0x000fe20000000000 */
[----:B------:R-:W-:Y:S01]  /*01f0*/  FFMA R2, R7, R7, R2 ;  /* 0x0000000707027223 */ /* 0x000fe20000000002 */
[----:B------:R-:W-:Y:S02]  /*0200*/  FADD R11, R11, -R14 ;  /* 0x8000000e0b0b7221 */ /* 0x000fe40000000000 */
[----:B------:R-:W-:Y:S02]  /*0210*/  FFMA R0, R0, R0, RZ ;  /* 0x0000000000007223 */ /* 0x000fe400000000ff */
[C---:B------:R-:W-:Y:S02]  /*0220*/  FSETP.GEU.AND P0, PT, R2.reuse, R13, PT ;  /* 0x0000000d0200720b */ /* 0x040fe40003f0e000 */
[----:B------:R-:W-:Y:S02]  /*0230*/  FFMA R11, R11, R11, R0 ;  /* 0x0000000b0b0b7223 */ /* 0x000fe40000000000 */
[----:B------:R-:W-:-:S02]  /*0240*/  FSEL R2, R2, R13, !P0 ;  /* 0x0000000d02027208 */ /* 0x000fc40004000000 */
[----:B------:R-:W-:Y:S02]  /*0250*/  SEL R0, RZ, 0x1, P0 ;  /* 0x00000001ff007807 */ /* 0x000fe40000000000 */
[----:B------:R-:W-:Y:S01]  /*0260*/  FSETP.GEU.AND P0, PT, R11, R2, PT ;  /* 0x000000020b00720b */ /* 0x000fe20003f0e000 */
[----:B0-----:R-:W-:-:S03]  /*0270*/  IMAD.WIDE.U32 R4, R3, 0x4, R4 ;  /* 0x0000000403047825 */ /* 0x001fc600078e0004 */
[----:B------:R-:W-:-:S05]  /*0280*/  SEL R3, R0, 0x2, P0 ;  /* 0x0000000200037807 */ /* 0x000fca0000000000 */
[----:B------:R-:W-:Y:S01]  /*0290*/  STG.E desc[UR4][R4.64], R3 ;  /* 0x0000000304007986 */ /* 0x000fe2000c101904 */
[----:B------:R-:W-:Y:S05]  /*02a0*/  EXIT ;  /* 0x000000000000794d */ /* 0x000fea0003800000 */
.L_x_24:
        /* <DEDUP_REMOVED lines=13> */
.L_x_28:


//--------------------- .nv.shared.reserved.0     --------------------------
	.section	.nv.shared.reserved.0,"aw",@nobits
	.weak		__nv_reservedSMEM_offset_0_alias
	.size		__nv_reservedSMEM_offset_0_alias, 0, 64
	.other		__nv_reservedSMEM_offset_0_alias,@"STO_CUDA_RESERVED_SHARED STV_DEFAULT"
__nv_reservedSMEM_offset_0_alias:
	.zero		0
	.zero		64


//--------------------- .nv.constant0._Z16CheckConvergencePfS_Pi --------------------------
	.section	.nv.constant0._Z16CheckConvergencePfS_Pi,"a",@progbits
	.sectionflags	@""
	.align	4
.nv.constant0._Z16CheckConvergencePfS_Pi:
	.zero		920


//--------------------- .nv.constant0._Z18RecomputeCentroidsPfS_Pii --------------------------
	.section	.nv.constant0._Z18RecomputeCentroidsPfS_Pii,"a",@progbits
	.sectionflags	@""
	.align	4
.nv.constant0._Z18RecomputeCentroidsPfS_Pii:
	.zero		924


//--------------------- .nv.constant0._Z14AssignClustersPfS_Pii --------------------------
	.section	.nv.constant0._Z14AssignClustersPfS_Pii,"a",@progbits
	.sectionflags	@""
	.align	4
.nv.constant0._Z14AssignClustersPfS_Pii:
	.zero		924


//--------------------- SYMBOLS --------------------------

	.type		.nv.reservedSmem.offset0,@object
	.size		.nv.reservedSmem.offset0,0x4
